	.target	sm_100a

	.elftype	@"ET_EXEC"


//--------------------- .note.nv.tkinfo           --------------------------
	.section	.note.nv.tkinfo,"",@"SHT_NOTE"
	.sectionflags	@"SHF_NOTE_NV_TKINFO"
	.tkinfo
        /*0018*/ 	.word	0x00000002
        /*0030*/ 	.string	""
        /*0030*/ 	.string	"ptxas"
        /*0030*/ 	.string	"Cuda compilation tools, release 13.0, V13.0.88"
        /*0030*/ 	.string	"Build cuda_13.0.r13.0/compiler.36424714_0"
        /*0030*/ 	.string	"-arch sm_100a -m 64 "



//--------------------- .note.nv.cuinfo           --------------------------
	.section	.note.nv.cuinfo,"",@"SHT_NOTE"
	.sectionflags	@"SHF_NOTE_NV_CUINFO"
        /*0018*/ 	.short	0x0002
        /*001a*/ 	.short	0x0064
        /*001c*/ 	.short	0x0082
	.zero		2


//--------------------- .nv.info                  --------------------------
	.section	.nv.info,"",@"SHT_CUDA_INFO"
	.align	4


	//----- nvinfo : EIATTR_REGCOUNT
	.align		4
        /*0000*/ 	.byte	0x04, 0x2f
        /*0002*/ 	.short	(.L_19 - .L_18)
	.align		4
.L_18:
        /*0004*/ 	.word	index@(_ZN7cutlass13device_kernelINS_4gemm6kernel13GemmUniversalIN4cute5tupleIJiiiiEEENS1_10collective13CollectiveMmaINS1_35MainloopSm100TmaUmmaWarpSpecializedILi4ELi2ELi4ENS5_IJNS4_1CILi2EEENSA_ILi4EEENSA_ILi1EEEEEEEENS5_IJNSA_ILi256EEENSA_ILi64EEESH_EEENS_10tfloat32_tENS5_IJlSD_lEEESJ_SK_NS4_8TiledMMAINS4_8MMA_AtomIJNS4_23SM100_MMA_TF32_2x1SM_SSISJ_SJ_fLi256ELi64ELNS4_4UMMA5MajorE0ELSP_0ELNSO_7ScaleInE0ELSQ_0EEEEEENS4_6LayoutINS5_IJSD_SD_SD_EEENS5_IJNSA_ILi0EEESV_SV_EEEEENS5_IJNS4_10UnderscoreESY_SY_EEEEENS4_28SM100_TMA_2SM_LOAD_MULTICASTENS4_14ComposedLayoutINS4_7SwizzleILi3ELi4ELi3EEENS4_18smem_ptr_flag_bitsILi32EEENST_INS5_IJNSA_ILi8EEENSA_ILi32EEEEEENS5_IJS18_SD_EEEEEEEvNS4_8identityENS4_18SM100_TMA_2SM_LOADES1C_vS1D_EENS_8epilogue10collective18CollectiveEpilogueINS1G_23Sm100TmaWarpSpecializedILi4ELi2ELi16ELb1ELb0EEEJNS5_IJNSA_ILi128EEESH_SH_EEENS5_IJNST_IS1L_SD_EENST_INSA_ILi16EEESD_EEEEESJ_SK_SJ_SK_NS1G_6fusion15FusionCallbacksIS1K_NS1R_17LinearCombinationISJ_fSJ_fLNS_15FloatRoundStyleE2EEES1M_S1Q_JEEENS4_5SM1004TMEM4LOAD26SM100_TMEM_LOAD_32dp32b16xENS4_13SM90_TMA_LOADENS12_INS13_ILi2ELi4ELi3EEES16_NST_INS5_IJS17_S1O_EEENS5_IJS1O_SD_EEEEEEENS4_39AutoVectorizingCopyWithAssumedAlignmentILi128EEENS4_14SM90_TMA_STOREES26_S28_S28_EEEvvEEEEvNT_6ParamsE)
        /*0008*/ 	.word	0x0000004d


	//----- nvinfo : EIATTR_FRAME_SIZE
	.align		4
.L_19:
        /*000c*/ 	.byte	0x04, 0x11
        /*000e*/ 	.short	(.L_21 - .L_20)
	.align		4
.L_20:
        /*0010*/ 	.word	index@($__internal_2_$__cuda_sm10x_tcgen05_guardrail_trap_unallocated_columns_being_dealloced)
        /*0014*/ 	.word	0x00000000


	//----- nvinfo : EIATTR_FRAME_SIZE
	.align		4
.L_21:
        /*0018*/ 	.byte	0x04, 0x11
        /*001a*/ 	.short	(.L_23 - .L_22)
	.align		4
.L_22:
        /*001c*/ 	.word	index@($__internal_1_$__cuda_sm10x_tcgen05_guardrail_trap_phase_invalid_during_alloc)
        /*0020*/ 	.word	0x00000000


	//----- nvinfo : EIATTR_FRAME_SIZE
	.align		4
.L_23:
        /*0024*/ 	.byte	0x04, 0x11
        /*0026*/ 	.short	(.L_25 - .L_24)
	.align		4
.L_24:
        /*0028*/ 	.word	index@($__internal_0_$__cuda_sm10x_tcgen05_guardrail_trap_col_being_dealloced_not_returned_by_alloc)
        /*002c*/ 	.word	0x00000000


	//----- nvinfo : EIATTR_FRAME_SIZE
	.align		4
.L_25:
        /*0030*/ 	.byte	0x04, 0x11
        /*0032*/ 	.short	(.L_27 - .L_26)
	.align		4
.L_26:
        /*0034*/ 	.word	index@(_ZN7cutlass13device_kernelINS_4gemm6kernel13GemmUniversalIN4cute5tupleIJiiiiEEENS1_10collective13CollectiveMmaINS1_35MainloopSm100TmaUmmaWarpSpecializedILi4ELi2ELi4ENS5_IJNS4_1CILi2EEENSA_ILi4EEENSA_ILi1EEEEEEEENS5_IJNSA_ILi256EEENSA_ILi64EEESH_EEENS_10tfloat32_tENS5_IJlSD_lEEESJ_SK_NS4_8TiledMMAINS4_8MMA_AtomIJNS4_23SM100_MMA_TF32_2x1SM_SSISJ_SJ_fLi256ELi64ELNS4_4UMMA5MajorE0ELSP_0ELNSO_7ScaleInE0ELSQ_0EEEEEENS4_6LayoutINS5_IJSD_SD_SD_EEENS5_IJNSA_ILi0EEESV_SV_EEEEENS5_IJNS4_10UnderscoreESY_SY_EEEEENS4_28SM100_TMA_2SM_LOAD_MULTICASTENS4_14ComposedLayoutINS4_7SwizzleILi3ELi4ELi3EEENS4_18smem_ptr_flag_bitsILi32EEENST_INS5_IJNSA_ILi8EEENSA_ILi32EEEEEENS5_IJS18_SD_EEEEEEEvNS4_8identityENS4_18SM100_TMA_2SM_LOADES1C_vS1D_EENS_8epilogue10collective18CollectiveEpilogueINS1G_23Sm100TmaWarpSpecializedILi4ELi2ELi16ELb1ELb0EEEJNS5_IJNSA_ILi128EEESH_SH_EEENS5_IJNST_IS1L_SD_EENST_INSA_ILi16EEESD_EEEEESJ_SK_SJ_SK_NS1G_6fusion15FusionCallbacksIS1K_NS1R_17LinearCombinationISJ_fSJ_fLNS_15FloatRoundStyleE2EEES1M_S1Q_JEEENS4_5SM1004TMEM4LOAD26SM100_TMEM_LOAD_32dp32b16xENS4_13SM90_TMA_LOADENS12_INS13_ILi2ELi4ELi3EEES16_NST_INS5_IJS17_S1O_EEENS5_IJS1O_SD_EEEEEEENS4_39AutoVectorizingCopyWithAssumedAlignmentILi128EEENS4_14SM90_TMA_STOREES26_S28_S28_EEEvvEEEEvNT_6ParamsE)
        /*0038*/ 	.word	0x00000000


	//----- nvinfo : EIATTR_MIN_STACK_SIZE
	.align		4
.L_27:
        /*003c*/ 	.byte	0x04, 0x12
        /*003e*/ 	.short	(.L_29 - .L_28)
	.align		4
.L_28:
        /*0040*/ 	.word	index@(_ZN7cutlass13device_kernelINS_4gemm6kernel13GemmUniversalIN4cute5tupleIJiiiiEEENS1_10collective13CollectiveMmaINS1_35MainloopSm100TmaUmmaWarpSpecializedILi4ELi2ELi4ENS5_IJNS4_1CILi2EEENSA_ILi4EEENSA_ILi1EEEEEEEENS5_IJNSA_ILi256EEENSA_ILi64EEESH_EEENS_10tfloat32_tENS5_IJlSD_lEEESJ_SK_NS4_8TiledMMAINS4_8MMA_AtomIJNS4_23SM100_MMA_TF32_2x1SM_SSISJ_SJ_fLi256ELi64ELNS4_4UMMA5MajorE0ELSP_0ELNSO_7ScaleInE0ELSQ_0EEEEEENS4_6LayoutINS5_IJSD_SD_SD_EEENS5_IJNSA_ILi0EEESV_SV_EEEEENS5_IJNS4_10UnderscoreESY_SY_EEEEENS4_28SM100_TMA_2SM_LOAD_MULTICASTENS4_14ComposedLayoutINS4_7SwizzleILi3ELi4ELi3EEENS4_18smem_ptr_flag_bitsILi32EEENST_INS5_IJNSA_ILi8EEENSA_ILi32EEEEEENS5_IJS18_SD_EEEEEEEvNS4_8identityENS4_18SM100_TMA_2SM_LOADES1C_vS1D_EENS_8epilogue10collective18CollectiveEpilogueINS1G_23Sm100TmaWarpSpecializedILi4ELi2ELi16ELb1ELb0EEEJNS5_IJNSA_ILi128EEESH_SH_EEENS5_IJNST_IS1L_SD_EENST_INSA_ILi16EEESD_EEEEESJ_SK_SJ_SK_NS1G_6fusion15FusionCallbacksIS1K_NS1R_17LinearCombinationISJ_fSJ_fLNS_15FloatRoundStyleE2EEES1M_S1Q_JEEENS4_5SM1004TMEM4LOAD26SM100_TMEM_LOAD_32dp32b16xENS4_13SM90_TMA_LOADENS12_INS13_ILi2ELi4ELi3EEES16_NST_INS5_IJS17_S1O_EEENS5_IJS1O_SD_EEEEEEENS4_39AutoVectorizingCopyWithAssumedAlignmentILi128EEENS4_14SM90_TMA_STOREES26_S28_S28_EEEvvEEEEvNT_6ParamsE)
        /*0044*/ 	.word	0x00000000
.L_29:


//--------------------- .nv.compat                --------------------------
	.section	.nv.compat,"",@"SHT_CUDA_COMPAT_INFO"
	.align	4
        /*0000*/ 	.byte	0x02, 0x09, 0x01, 0x00, 0x02, 0x02, 0x02, 0x00, 0x02, 0x05, 0x05, 0x00, 0x03, 0x07, 0x01, 0x01
        /*0010*/ 	.byte	0x02, 0x03, 0x01, 0x00, 0x02, 0x06, 0x01, 0x00, 0x04, 0x0b, 0x08, 0x00, 0x09, 0x00, 0x00, 0x00
        /*0020*/ 	.byte	0x00, 0x00, 0x00, 0x00


//--------------------- .nv.info._ZN7cutlass13device_kernelINS_4gemm6kernel13GemmUniversalIN4cute5tupleIJiiiiEEENS1_10collective13CollectiveMmaINS1_35MainloopSm100TmaUmmaWarpSpecializedILi4ELi2ELi4ENS5_IJNS4_1CILi2EEENSA_ILi4EEENSA_ILi1EEEEEEEENS5_IJNSA_ILi256EEENSA_ILi64EEESH_EEENS_10tfloat32_tENS5_IJlSD_lEEESJ_SK_NS4_8TiledMMAINS4_8MMA_AtomIJNS4_23SM100_MMA_TF32_2x1SM_SSISJ_SJ_fLi256ELi64ELNS4_4UMMA5MajorE0ELSP_0ELNSO_7ScaleInE0ELSQ_0EEEEEENS4_6LayoutINS5_IJSD_SD_SD_EEENS5_IJNSA_ILi0EEESV_SV_EEEEENS5_IJNS4_10UnderscoreESY_SY_EEEEENS4_28SM100_TMA_2SM_LOAD_MULTICASTENS4_14ComposedLayoutINS4_7SwizzleILi3ELi4ELi3EEENS4_18smem_ptr_flag_bitsILi32EEENST_INS5_IJNSA_ILi8EEENSA_ILi32EEEEEENS5_IJS18_SD_EEEEEEEvNS4_8identityENS4_18SM100_TMA_2SM_LOADES1C_vS1D_EENS_8epilogue10collective18CollectiveEpilogueINS1G_23Sm100TmaWarpSpecializedILi4ELi2ELi16ELb1ELb0EEEJNS5_IJNSA_ILi128EEESH_SH_EEENS5_IJNST_IS1L_SD_EENST_INSA_ILi16EEESD_EEEEESJ_SK_SJ_SK_NS1G_6fusion15FusionCallbacksIS1K_NS1R_17LinearCombinationISJ_fSJ_fLNS_15FloatRoundStyleE2EEES1M_S1Q_JEEENS4_5SM1004TMEM4LOAD26SM100_TMEM_LOAD_32dp32b16xENS4_13SM90_TMA_LOADENS12_INS13_ILi2ELi4ELi3EEES16_NST_INS5_IJS17_S1O_EEENS5_IJS1O_SD_EEEEEEENS4_39AutoVectorizingCopyWithAssumedAlignmentILi128EEENS4_14SM90_TMA_STOREES26_S28_S28_EEEvvEEEEvNT_6ParamsE --------------------------
	.section	.nv.info._ZN7cutlass13device_kernelINS_4gemm6kernel13GemmUniversalIN4cute5tupleIJiiiiEEENS1_10collective13CollectiveMmaINS1_35MainloopSm100TmaUmmaWarpSpecializedILi4ELi2ELi4ENS5_IJNS4_1CILi2EEENSA_ILi4EEENSA_ILi1EEEEEEEENS5_IJNSA_ILi256EEENSA_ILi64EEESH_EEENS_10tfloat32_tENS5_IJlSD_lEEESJ_SK_NS4_8TiledMMAINS4_8MMA_AtomIJNS4_23SM100_MMA_TF32_2x1SM_SSISJ_SJ_fLi256ELi64ELNS4_4UMMA5MajorE0ELSP_0ELNSO_7ScaleInE0ELSQ_0EEEEEENS4_6LayoutINS5_IJSD_SD_SD_EEENS5_IJNSA_ILi0EEESV_SV_EEEEENS5_IJNS4_10UnderscoreESY_SY_EEEEENS4_28SM100_TMA_2SM_LOAD_MULTICASTENS4_14ComposedLayoutINS4_7SwizzleILi3ELi4ELi3EEENS4_18smem_ptr_flag_bitsILi32EEENST_INS5_IJNSA_ILi8EEENSA_ILi32EEEEEENS5_IJS18_SD_EEEEEEEvNS4_8identityENS4_18SM100_TMA_2SM_LOADES1C_vS1D_EENS_8epilogue10collective18CollectiveEpilogueINS1G_23Sm100TmaWarpSpecializedILi4ELi2ELi16ELb1ELb0EEEJNS5_IJNSA_ILi128EEESH_SH_EEENS5_IJNST_IS1L_SD_EENST_INSA_ILi16EEESD_EEEEESJ_SK_SJ_SK_NS1G_6fusion15FusionCallbacksIS1K_NS1R_17LinearCombinationISJ_fSJ_fLNS_15FloatRoundStyleE2EEES1M_S1Q_JEEENS4_5SM1004TMEM4LOAD26SM100_TMEM_LOAD_32dp32b16xENS4_13SM90_TMA_LOADENS12_INS13_ILi2ELi4ELi3EEES16_NST_INS5_IJS17_S1O_EEENS5_IJS1O_SD_EEEEEEENS4_39AutoVectorizingCopyWithAssumedAlignmentILi128EEENS4_14SM90_TMA_STOREES26_S28_S28_EEEvvEEEEvNT_6ParamsE,"",@"SHT_CUDA_INFO"
	.sectionflags	@""
	.align	4


	//----- nvinfo : EIATTR_CUDA_API_VERSION
	.align		4
        /*0000*/ 	.byte	0x04, 0x37
        /*0002*/ 	.short	(.L_31 - .L_30)
.L_30:
        /*0004*/ 	.word	0x00000082


	//----- nvinfo : EIATTR_KPARAM_INFO
	.align		4
.L_31:
        /*0008*/ 	.byte	0x04, 0x17
        /*000a*/ 	.short	(.L_33 - .L_32)
.L_32:
        /*000c*/ 	.word	0x00000000
        /*0010*/ 	.short	0x0000
        /*0012*/ 	.short	0x0000
        /*0014*/ 	.byte	0x00, 0xf0, 0x01, 0x20


	//----- nvinfo : EIATTR_AT_ENTRY_FRAGMENTS
	.align		4
.L_33:
        /*0018*/ 	.byte	0x04, 0x4f
        /*001a*/ 	.short	(.L_35 - .L_34)


	//   ....[0]....
.L_34:
        /*001c*/ 	.word	0x00000007


	//----- nvinfo : EIATTR_RESERVED_SMEM_USED
	.align		4
.L_35:
        /*0020*/ 	.byte	0x01, 0x41
	.zero		2


	//----- nvinfo : EIATTR_SPARSE_MMA_MASK
	.align		4
        /*0024*/ 	.byte	0x03, 0x50
        /*0026*/ 	.short	0x0000


	//----- nvinfo : EIATTR_TCGEN05_2CTA_USED
	.align		4
        /*0028*/ 	.byte	0x01, 0x52
	.zero		2


	//----- nvinfo : EIATTR_MAXREG_COUNT
	.align		4
        /*002c*/ 	.byte	0x03, 0x1b
        /*002e*/ 	.short	0x00ff


	//----- nvinfo : EIATTR_NUM_BARRIERS
	.align		4
        /*0030*/ 	.byte	0x02, 0x4c
        /*0032*/ 	.byte	0x07
	.zero		1


	//----- nvinfo : EIATTR_EXTERNS
	.align		4
        /*0034*/ 	.byte	0x04, 0x0f
        /*0036*/ 	.short	(.L_37 - .L_36)


	//   ....[0]....
	.align		4
.L_36:
        /*0038*/ 	.word	index@(__assertfail)


	//----- nvinfo : EIATTR_MERCURY_ISA_VERSION
	.align		4
.L_37:
        /*003c*/ 	.byte	0x03, 0x5f
        /*003e*/ 	.short	0x0101


	//----- nvinfo : EIATTR_INT_WARP_WIDE_INSTR_OFFSETS
	.align		4
        /*0040*/ 	.byte	0x04, 0x31
        /*0042*/ 	.short	(.L_39 - .L_38)


	//   ....[0]....
.L_38:
        /*0044*/ 	.word	0x00000d60


	//   ....[1]....
        /*0048*/ 	.word	0x00000e00


	//   ....[2]....
        /*004c*/ 	.word	0x00004740


	//   ....[3]....
        /*0050*/ 	.word	0x00004770


	//   ....[4]....
        /*0054*/ 	.word	0x00004790


	//   ....[5]....
        /*0058*/ 	.word	0x000052d0


	//   ....[6]....
        /*005c*/ 	.word	0x00005340


	//   ....[7]....
        /*0060*/ 	.word	0x00005420


	//   ....[8]....
        /*0064*/ 	.word	0x000054a0


	//   ....[9]....
        /*0068*/ 	.word	0x000055a0


	//   ....[10]....
        /*006c*/ 	.word	0x00005620


	//   ....[11]....
        /*0070*/ 	.word	0x00005710


	//   ....[12]....
        /*0074*/ 	.word	0x000057c0


	//----- nvinfo : EIATTR_COOP_GROUP_MASK_REGIDS
	.align		4
.L_39:
        /*0078*/ 	.byte	0x04, 0x29
        /*007a*/ 	.short	(.L_41 - .L_40)


	//   ....[0]....
.L_40:
        /*007c*/ 	.word	0xffffffff


	//   ....[1]....
        /*0080*/ 	.word	0xffffffff


	//   ....[2]....
        /*0084*/ 	.word	0xffffffff


	//   ....[3]....
        /*0088*/ 	.word	0xffffffff


	//   ....[4]....
        /*008c*/ 	.word	0xffffffff


	//   ....[5]....
        /*0090*/ 	.word	0xffffffff


	//   ....[6]....
        /*0094*/ 	.word	0xffffffff


	//   ....[7]....
        /*0098*/ 	.word	0xffffffff


	//   ....[8]....
        /*009c*/ 	.word	0xffffffff


	//   ....[9]....
        /*00a0*/ 	.word	0xffffffff


	//   ....[10]....
        /*00a4*/ 	.word	0xffffffff


	//   ....[11]....
        /*00a8*/ 	.word	0xffffffff


	//   ....[12]....
        /*00ac*/ 	.word	0xffffffff


	//   ....[13]....
        /*00b0*/ 	.word	0xffffffff


	//----- nvinfo : EIATTR_COOP_GROUP_INSTR_OFFSETS
	.align		4
.L_41:
        /*00b4*/ 	.byte	0x04, 0x28
        /*00b6*/ 	.short	(.L_43 - .L_42)


	//   ....[0]....
.L_42:
        /*00b8*/ 	.word	0x000000b0


	//   ....[1]....
        /*00bc*/ 	.word	0x00000510


	//   ....[2]....
        /*00c0*/ 	.word	0x000006d0


	//   ....[3]....
        /*00c4*/ 	.word	0x00000860


	//   ....[4]....
        /*00c8*/ 	.word	0x00000950


	//   ....[5]....
        /*00cc*/ 	.word	0x00000ab0


	//   ....[6]....
        /*00d0*/ 	.word	0x00000c40


	//   ....[7]....
        /*00d4*/ 	.word	0x00000e80


	//   ....[8]....
        /*00d8*/ 	.word	0x000024b0


	//   ....[9]....
        /*00dc*/ 	.word	0x00003360


	//   ....[10]....
        /*00e0*/ 	.word	0x00003830


	//   ....[11]....
        /*00e4*/ 	.word	0x00003860


	//   ....[12]....
        /*00e8*/ 	.word	0x00004640


	//   ....[13]....
        /*00ec*/ 	.word	0x00004850


	//----- nvinfo : EIATTR_VRC_CTA_INIT_COUNT
	.align		4
.L_43:
        /*00f0*/ 	.byte	0x02, 0x4a
        /*00f2*/ 	.byte	0x80
	.zero		1


	//----- nvinfo : EIATTR_SYSCALL_OFFSETS
	.align		4
        /*00f4*/ 	.byte	0x04, 0x46
        /*00f6*/ 	.short	(.L_45 - .L_44)


	//   ....[0]....
.L_44:
        /*00f8*/ 	.word	0x00006410


	//   ....[1]....
        /*00fc*/ 	.word	0x00006500


	//   ....[2]....
        /*0100*/ 	.word	0x00006c60


	//   ....[3]....
        /*0104*/ 	.word	0x000075e0


	//   ....[4]....
        /*0108*/ 	.word	0x00007f40


	//   ....[5]....
        /*010c*/ 	.word	0x000088a0


	//----- nvinfo : EIATTR_MBARRIER_INSTR_OFFSETS
	.align		4
.L_45:
        /*0110*/ 	.byte	0x04, 0x39
        /*0112*/ 	.short	(.L_47 - .L_46)


	//   ....[0]....
.L_46:
        /*0114*/ 	.word	0x00000640
        /*0118*/ 	.word	0x000000ff
        /*011c*/ 	.word	0x00000000
        /*0120*/ 	.short	0x0100
        /*0122*/ 	.byte	0x04
	.zero		1


	//   ....[1]....
        /*0124*/ 	.word	0x00000650
        /*0128*/ 	.word	0x000000ff
        /*012c*/ 	.word	0x00000020
        /*0130*/ 	.short	0x0100
        /*0132*/ 	.byte	0x04
	.zero		1


	//   ....[2]....
        /*0134*/ 	.word	0x00000660
        /*0138*/ 	.word	0x000000ff
        /*013c*/ 	.word	0x00000008
        /*0140*/ 	.short	0x0100
        /*0142*/ 	.byte	0x04
	.zero		1


	//   ....[3]....
        /*0144*/ 	.word	0x00000670
        /*0148*/ 	.word	0x000000ff
        /*014c*/ 	.word	0x00000028
        /*0150*/ 	.short	0x0100
        /*0152*/ 	.byte	0x04
	.zero		1


	//   ....[4]....
        /*0154*/ 	.word	0x00000680
        /*0158*/ 	.word	0x000000ff
        /*015c*/ 	.word	0x00000010
        /*0160*/ 	.short	0x0100
        /*0162*/ 	.byte	0x04
	.zero		1


	//   ....[5]....
        /*0164*/ 	.word	0x00000690
        /*0168*/ 	.word	0x000000ff
        /*016c*/ 	.word	0x00000030
        /*0170*/ 	.short	0x0100
        /*0172*/ 	.byte	0x04
	.zero		1


	//   ....[6]....
        /*0174*/ 	.word	0x000006a0
        /*0178*/ 	.word	0x000000ff
        /*017c*/ 	.word	0x00000018
        /*0180*/ 	.short	0x0100
        /*0182*/ 	.byte	0x04
	.zero		1


	//   ....[7]....
        /*0184*/ 	.word	0x000006b0
        /*0188*/ 	.word	0x000000ff
        /*018c*/ 	.word	0x00000038
        /*0190*/ 	.short	0x0100
        /*0192*/ 	.byte	0x04
	.zero		1


	//   ....[8]....
        /*0194*/ 	.word	0x000007d0
        /*0198*/ 	.word	0x000000ff
        /*019c*/ 	.word	0x00000040
        /*01a0*/ 	.short	0x0100
        /*01a2*/ 	.byte	0x04
	.zero		1


	//   ....[9]....
        /*01a4*/ 	.word	0x000007e0
        /*01a8*/ 	.word	0x000000ff
        /*01ac*/ 	.word	0x00000060
        /*01b0*/ 	.short	0x0100
        /*01b2*/ 	.byte	0x04
	.zero		1


	//   ....[10]....
        /*01b4*/ 	.word	0x000007f0
        /*01b8*/ 	.word	0x000000ff
        /*01bc*/ 	.word	0x00000048
        /*01c0*/ 	.short	0x0100
        /*01c2*/ 	.byte	0x04
	.zero		1


	//   ....[11]....
        /*01c4*/ 	.word	0x00000800
        /*01c8*/ 	.word	0x000000ff
        /*01cc*/ 	.word	0x00000068
        /*01d0*/ 	.short	0x0100
        /*01d2*/ 	.byte	0x04
	.zero		1


	//   ....[12]....
        /*01d4*/ 	.word	0x00000810
        /*01d8*/ 	.word	0x000000ff
        /*01dc*/ 	.word	0x00000050
        /*01e0*/ 	.short	0x0100
        /*01e2*/ 	.byte	0x04
	.zero		1


	//   ....[13]....
        /*01e4*/ 	.word	0x00000820
        /*01e8*/ 	.word	0x000000ff
        /*01ec*/ 	.word	0x00000070
        /*01f0*/ 	.short	0x0100
        /*01f2*/ 	.byte	0x04
	.zero		1


	//   ....[14]....
        /*01f4*/ 	.word	0x00000830
        /*01f8*/ 	.word	0x000000ff
        /*01fc*/ 	.word	0x00000058
        /*0200*/ 	.short	0x0100
        /*0202*/ 	.byte	0x04
	.zero		1


	//   ....[15]....
        /*0204*/ 	.word	0x00000840
        /*0208*/ 	.word	0x000000ff
        /*020c*/ 	.word	0x00000078
        /*0210*/ 	.short	0x0100
        /*0212*/ 	.byte	0x04
	.zero		1


	//   ....[16]....
        /*0214*/ 	.word	0x00000920
        /*0218*/ 	.word	0x000000ff
        /*021c*/ 	.word	0x00000080
        /*0220*/ 	.short	0x0100
        /*0222*/ 	.byte	0x06
	.zero		1


	//   ....[17]....
        /*0224*/ 	.word	0x00000930
        /*0228*/ 	.word	0x000000ff
        /*022c*/ 	.word	0x00000088
        /*0230*/ 	.short	0x0100
        /*0232*/ 	.byte	0x06
	.zero		1


	//   ....[18]....
        /*0234*/ 	.word	0x00000a60
        /*0238*/ 	.word	0x000000ff
        /*023c*/ 	.word	0x00000090
        /*0240*/ 	.short	0x0100
        /*0242*/ 	.byte	0x06
	.zero		1


	//   ....[19]....
        /*0244*/ 	.word	0x00000a70
        /*0248*/ 	.word	0x000000ff
        /*024c*/ 	.word	0x000000a0
        /*0250*/ 	.short	0x0100
        /*0252*/ 	.byte	0x06
	.zero		1


	//   ....[20]....
        /*0254*/ 	.word	0x00000a80
        /*0258*/ 	.word	0x000000ff
        /*025c*/ 	.word	0x00000098
        /*0260*/ 	.short	0x0100
        /*0262*/ 	.byte	0x06
	.zero		1


	//   ....[21]....
        /*0264*/ 	.word	0x00000a90
        /*0268*/ 	.word	0x000000ff
        /*026c*/ 	.word	0x000000a8
        /*0270*/ 	.short	0x0100
        /*0272*/ 	.byte	0x06
	.zero		1


	//   ....[22]....
        /*0274*/ 	.word	0x00000bb0
        /*0278*/ 	.word	0x000000ff
        /*027c*/ 	.word	0x000000b0
        /*0280*/ 	.short	0x0100
        /*0282*/ 	.byte	0x04
	.zero		1


	//   ....[23]....
        /*0284*/ 	.word	0x00000bc0
        /*0288*/ 	.word	0x000000ff
        /*028c*/ 	.word	0x000000d0
        /*0290*/ 	.short	0x0100
        /*0292*/ 	.byte	0x04
	.zero		1


	//   ....[24]....
        /*0294*/ 	.word	0x00000bd0
        /*0298*/ 	.word	0x000000ff
        /*029c*/ 	.word	0x000000b8
        /*02a0*/ 	.short	0x0100
        /*02a2*/ 	.byte	0x04
	.zero		1


	//   ....[25]....
        /*02a4*/ 	.word	0x00000be0
        /*02a8*/ 	.word	0x000000ff
        /*02ac*/ 	.word	0x000000d8
        /*02b0*/ 	.short	0x0100
        /*02b2*/ 	.byte	0x04
	.zero		1


	//   ....[26]....
        /*02b4*/ 	.word	0x00000bf0
        /*02b8*/ 	.word	0x000000ff
        /*02bc*/ 	.word	0x000000c0
        /*02c0*/ 	.short	0x0100
        /*02c2*/ 	.byte	0x04
	.zero		1


	//   ....[27]....
        /*02c4*/ 	.word	0x00000c00
        /*02c8*/ 	.word	0x000000ff
        /*02cc*/ 	.word	0x000000e0
        /*02d0*/ 	.short	0x0100
        /*02d2*/ 	.byte	0x04
	.zero		1


	//   ....[28]....
        /*02d4*/ 	.word	0x00000c10
        /*02d8*/ 	.word	0x000000ff
        /*02dc*/ 	.word	0x000000c8
        /*02e0*/ 	.short	0x0100
        /*02e2*/ 	.byte	0x04
	.zero		1


	//   ....[29]....
        /*02e4*/ 	.word	0x00000c20
        /*02e8*/ 	.word	0x000000ff
        /*02ec*/ 	.word	0x000000e8
        /*02f0*/ 	.short	0x0100
        /*02f2*/ 	.byte	0x04
	.zero		1


	//   ....[30]....
        /*02f4*/ 	.word	0x00000d10
        /*02f8*/ 	.word	0x000000ff
        /*02fc*/ 	.word	0x000000f0
        /*0300*/ 	.short	0x0100
        /*0302*/ 	.byte	0x04
	.zero		1


	//   ....[31]....
        /*0304*/ 	.word	0x00000d20
        /*0308*/ 	.word	0x000000ff
        /*030c*/ 	.word	0x00000100
        /*0310*/ 	.short	0x0100
        /*0312*/ 	.byte	0x04
	.zero		1


	//   ....[32]....
        /*0314*/ 	.word	0x00000d30
        /*0318*/ 	.word	0x000000ff
        /*031c*/ 	.word	0x000000f8
        /*0320*/ 	.short	0x0100
        /*0322*/ 	.byte	0x04
	.zero		1


	//   ....[33]....
        /*0324*/ 	.word	0x00000d40
        /*0328*/ 	.word	0x000000ff
        /*032c*/ 	.word	0x00000108
        /*0330*/ 	.short	0x0100
        /*0332*/ 	.byte	0x04
	.zero		1


	//   ....[34]....
        /*0334*/ 	.word	0x00000e40
        /*0338*/ 	.word	0x000000ff
        /*033c*/ 	.word	0x00000110
        /*0340*/ 	.short	0x0100
        /*0342*/ 	.byte	0x06
	.zero		1


	//   ....[35]....
        /*0344*/ 	.word	0x00001a90
        /*0348*/ 	.word	0x00000000
        /*034c*/ 	.word	0x00000100
        /*0350*/ 	.short	0x010a
        /*0352*/ 	.byte	0xff
	.zero		1


	//   ....[36]....
        /*0354*/ 	.word	0x00001ac0
        /*0358*/ 	.word	0x00000000
        /*035c*/ 	.word	0x000000f0
        /*0360*/ 	.short	0x0101
        /*0362*/ 	.byte	0xff
	.zero		1


	//   ....[37]....
        /*0364*/ 	.word	0x00001b80
        /*0368*/ 	.word	0x000000ff
        /*036c*/ 	.word	0x00000020
        /*0370*/ 	.short	0x010a
        /*0372*/ 	.byte	0x04
	.zero		1


	//   ....[38]....
        /*0374*/ 	.word	0x00001c50
        /*0378*/ 	.word	0x000000ff
        /*037c*/ 	.word	0x00000020
        /*0380*/ 	.short	0x010a
        /*0382*/ 	.byte	0x05
	.zero		1


	//   ....[39]....
        /*0384*/ 	.word	0x00001db0
        /*0388*/ 	.word	0x000000ff
        /*038c*/ 	.word	0x00000020
        /*0390*/ 	.short	0x010a
        /*0392*/ 	.byte	0x04
	.zero		1


	//   ....[40]....
        /*0394*/ 	.word	0x00002040
        /*0398*/ 	.word	0x000000ff
        /*039c*/ 	.word	0x00000088
        /*03a0*/ 	.short	0x0101
        /*03a2*/ 	.byte	0x15
	.zero		1


	//   ....[41]....
        /*03a4*/ 	.word	0x00002060
        /*03a8*/ 	.word	0x000000ff
        /*03ac*/ 	.word	0x00000020
        /*03b0*/ 	.short	0x010a
        /*03b2*/ 	.byte	0x04
	.zero		1


	//   ....[42]....
        /*03b4*/ 	.word	0x000020e0
        /*03b8*/ 	.word	0x000000ff
        /*03bc*/ 	.word	0x00000020
        /*03c0*/ 	.short	0x010a
        /*03c2*/ 	.byte	0x06
	.zero		1


	//   ....[43]....
        /*03c4*/ 	.word	0x00002220
        /*03c8*/ 	.word	0x000000ff
        /*03cc*/ 	.word	0x00000020
        /*03d0*/ 	.short	0x010a
        /*03d2*/ 	.byte	0x04
	.zero		1


	//   ....[44]....
        /*03d4*/ 	.word	0x000024e0
        /*03d8*/ 	.word	0x00000003
        /*03dc*/ 	.word	0x00000090
        /*03e0*/ 	.short	0x010a
        /*03e2*/ 	.byte	0xff
	.zero		1


	//   ....[45]....
        /*03e4*/ 	.word	0x00002630
        /*03e8*/ 	.word	0x00000000
        /*03ec*/ 	.word	0x00000000
        /*03f0*/ 	.short	0x0101
        /*03f2*/ 	.byte	0xff
	.zero		1


	//   ....[46]....
        /*03f4*/ 	.word	0x00002be0
        /*03f8*/ 	.word	0x000000ff
        /*03fc*/ 	.word	0x00000000
        /*0400*/ 	.short	0x010a
        /*0402*/ 	.byte	0x04
	.zero		1


	//   ....[47]....
        /*0404*/ 	.word	0x00002c70
        /*0408*/ 	.word	0x000000ff
        /*040c*/ 	.word	0x00000000
        /*0410*/ 	.short	0x010a
        /*0412*/ 	.byte	0x05
	.zero		1


	//   ....[48]....
        /*0414*/ 	.word	0x00002d00
        /*0418*/ 	.word	0x000000ff
        /*041c*/ 	.word	0x00000000
        /*0420*/ 	.short	0x010a
        /*0422*/ 	.byte	0x05
	.zero		1


	//   ....[49]....
        /*0424*/ 	.word	0x00002da0
        /*0428*/ 	.word	0x00000000
        /*042c*/ 	.word	0x00000000
        /*0430*/ 	.short	0x010a
        /*0432*/ 	.byte	0xff
	.zero		1


	//   ....[50]....
        /*0434*/ 	.word	0x00002ec0
        /*0438*/ 	.word	0x00000002
        /*043c*/ 	.word	0x000000f0
        /*0440*/ 	.short	0x010a
        /*0442*/ 	.byte	0xff
	.zero		1


	//   ....[51]....
        /*0444*/ 	.word	0x00002f30
        /*0448*/ 	.word	0x00000002
        /*044c*/ 	.word	0x00000000
        /*0450*/ 	.short	0x0101
        /*0452*/ 	.byte	0xff
	.zero		1


	//   ....[52]....
        /*0454*/ 	.word	0x00002f50
        /*0458*/ 	.word	0x000000ff
        /*045c*/ 	.word	0x000000a0
        /*0460*/ 	.short	0x010a
        /*0462*/ 	.byte	0x04
	.zero		1


	//   ....[53]....
        /*0464*/ 	.word	0x00003070
        /*0468*/ 	.word	0x00000002
        /*046c*/ 	.word	0x00000090
        /*0470*/ 	.short	0x010a
        /*0472*/ 	.byte	0xff
	.zero		1


	//   ....[54]....
        /*0474*/ 	.word	0x00003170
        /*0478*/ 	.word	0x00000002
        /*047c*/ 	.word	0x00000000
        /*0480*/ 	.short	0x0101
        /*0482*/ 	.byte	0xff
	.zero		1


	//   ....[55]....
        /*0484*/ 	.word	0x00003200
        /*0488*/ 	.word	0x000000ff
        /*048c*/ 	.word	0x000000a0
        /*0490*/ 	.short	0x0106
        /*0492*/ 	.byte	0x04
	.zero		1


	//   ....[56]....
        /*0494*/ 	.word	0x00003220
        /*0498*/ 	.word	0x000000ff
        /*049c*/ 	.word	0x000000a0
        /*04a0*/ 	.short	0x010a
        /*04a2*/ 	.byte	0x04
	.zero		1


	//   ....[57]....
        /*04a4*/ 	.word	0x000032b0
        /*04a8*/ 	.word	0x000000ff
        /*04ac*/ 	.word	0x000000a0
        /*04b0*/ 	.short	0x0106
        /*04b2*/ 	.byte	0x07
	.zero		1


	//   ....[58]....
        /*04b4*/ 	.word	0x000032f0
        /*04b8*/ 	.word	0x00000000
        /*04bc*/ 	.word	0x000000a0
        /*04c0*/ 	.short	0x010a
        /*04c2*/ 	.byte	0xff
	.zero		1


	//   ....[59]....
        /*04c4*/ 	.word	0x00003530
        /*04c8*/ 	.word	0x000000ff
        /*04cc*/ 	.word	0x00000008
        /*04d0*/ 	.short	0x010a
        /*04d2*/ 	.byte	0x05
	.zero		1


	//   ....[60]....
        /*04d4*/ 	.word	0x00003550
        /*04d8*/ 	.word	0x000000ff
        /*04dc*/ 	.word	0x00000008
        /*04e0*/ 	.short	0x010a
        /*04e2*/ 	.byte	0x05
	.zero		1


	//   ....[61]....
        /*04e4*/ 	.word	0x000036e0
        /*04e8*/ 	.word	0x000000ff
        /*04ec*/ 	.word	0x00000008
        /*04f0*/ 	.short	0x010a
        /*04f2*/ 	.byte	0x05
	.zero		1


	//   ....[62]....
        /*04f4*/ 	.word	0x00003700
        /*04f8*/ 	.word	0x000000ff
        /*04fc*/ 	.word	0x00000008
        /*0500*/ 	.short	0x010a
        /*0502*/ 	.byte	0x05
	.zero		1


	//   ....[63]....
        /*0504*/ 	.word	0x000037c0
        /*0508*/ 	.word	0x000000ff
        /*050c*/ 	.word	0x00000000
        /*0510*/ 	.short	0x0101
        /*0512*/ 	.byte	0x04
	.zero		1


	//   ....[64]....
        /*0514*/ 	.word	0x00003b80
        /*0518*/ 	.word	0x00000000
        /*051c*/ 	.word	0x00000090
        /*0520*/ 	.short	0x010a
        /*0522*/ 	.byte	0xff
	.zero		1


	//   ....[65]....
        /*0524*/ 	.word	0x00003c40
        /*0528*/ 	.word	0x00000000
        /*052c*/ 	.word	0x00000000
        /*0530*/ 	.short	0x0101
        /*0532*/ 	.byte	0xff
	.zero		1


	//   ....[66]....
        /*0534*/ 	.word	0x00003d00
        /*0538*/ 	.word	0x000000ff
        /*053c*/ 	.word	0x00000000
        /*0540*/ 	.short	0x010a
        /*0542*/ 	.byte	0x04
	.zero		1


	//   ....[67]....
        /*0544*/ 	.word	0x00003d10
        /*0548*/ 	.word	0x000000ff
        /*054c*/ 	.word	0x000000d0
        /*0550*/ 	.short	0x010a
        /*0552*/ 	.byte	0x2e
	.zero		1


	//   ....[68]....
        /*0554*/ 	.word	0x00003dc0
        /*0558*/ 	.word	0x000000ff
        /*055c*/ 	.word	0x00000000
        /*0560*/ 	.short	0x010a
        /*0562*/ 	.byte	0x07
	.zero		1


	//   ....[69]....
        /*0564*/ 	.word	0x00003ef0
        /*0568*/ 	.word	0x000000ff
        /*056c*/ 	.word	0x00000000
        /*0570*/ 	.short	0x010a
        /*0572*/ 	.byte	0x04
	.zero		1


	//   ....[70]....
        /*0574*/ 	.word	0x00004330
        /*0578*/ 	.word	0x000000ff
        /*057c*/ 	.word	0x00000000
        /*0580*/ 	.short	0x010a
        /*0582*/ 	.byte	0x04
	.zero		1


	//   ....[71]....
        /*0584*/ 	.word	0x000043c0
        /*0588*/ 	.word	0x000000ff
        /*058c*/ 	.word	0x00000000
        /*0590*/ 	.short	0x010a
        /*0592*/ 	.byte	0x05
	.zero		1


	//   ....[72]....
        /*0594*/ 	.word	0x00004450
        /*0598*/ 	.word	0x000000ff
        /*059c*/ 	.word	0x00000000
        /*05a0*/ 	.short	0x010a
        /*05a2*/ 	.byte	0x05
	.zero		1


	//   ....[73]....
        /*05a4*/ 	.word	0x000044f0
        /*05a8*/ 	.word	0x00000000
        /*05ac*/ 	.word	0x00000000
        /*05b0*/ 	.short	0x010a
        /*05b2*/ 	.byte	0xff
	.zero		1


	//   ....[74]....
        /*05b4*/ 	.word	0x00004530
        /*05b8*/ 	.word	0x00000000
        /*05bc*/ 	.word	0x00000000
        /*05c0*/ 	.short	0x010a
        /*05c2*/ 	.byte	0xff
	.zero		1


	//   ....[75]....
        /*05c4*/ 	.word	0x000045a0
        /*05c8*/ 	.word	0x000000ff
        /*05cc*/ 	.word	0x00000000
        /*05d0*/ 	.short	0x0101
        /*05d2*/ 	.byte	0x04
	.zero		1


	//   ....[76]....
        /*05d4*/ 	.word	0x000045e0
        /*05d8*/ 	.word	0x000000ff
        /*05dc*/ 	.word	0x00000110
        /*05e0*/ 	.short	0x010a
        /*05e2*/ 	.byte	0x29
	.zero		1


	//   ....[77]....
        /*05e4*/ 	.word	0x00004630
        /*05e8*/ 	.word	0x000000ff
        /*05ec*/ 	.word	0x00000000
        /*05f0*/ 	.short	0x0101
        /*05f2*/ 	.byte	0x04
	.zero		1


	//   ....[78]....
        /*05f4*/ 	.word	0x00004ad0
        /*05f8*/ 	.word	0x0000000c
        /*05fc*/ 	.word	0x00000090
        /*0600*/ 	.short	0x010a
        /*0602*/ 	.byte	0xff
	.zero		1


	//   ....[79]....
        /*0604*/ 	.word	0x00004c40
        /*0608*/ 	.word	0x00000000
        /*060c*/ 	.word	0x00000000
        /*0610*/ 	.short	0x0101
        /*0612*/ 	.byte	0xff
	.zero		1


	//   ....[80]....
        /*0614*/ 	.word	0x000050d0
        /*0618*/ 	.word	0x000000ff
        /*061c*/ 	.word	0x00000088
        /*0620*/ 	.short	0x010a
        /*0622*/ 	.byte	0x15
	.zero		1


	//   ....[81]....
        /*0624*/ 	.word	0x00005250
        /*0628*/ 	.word	0x000000ff
        /*062c*/ 	.word	0x00000060
        /*0630*/ 	.short	0x010a
        /*0632*/ 	.byte	0x15
	.zero		1


	//   ....[82]....
        /*0634*/ 	.word	0x000053d0
        /*0638*/ 	.word	0x000000ff
        /*063c*/ 	.word	0x00000040
        /*0640*/ 	.short	0x010b
        /*0642*/ 	.byte	0x15
	.zero		1


	//   ....[83]....
        /*0644*/ 	.word	0x000053e0
        /*0648*/ 	.word	0x000000ff
        /*064c*/ 	.word	0x00000000
        /*0650*/ 	.short	0x0101
        /*0652*/ 	.byte	0x06
	.zero		1


	//   ....[84]....
        /*0654*/ 	.word	0x000053f0
        /*0658*/ 	.word	0x000000ff
        /*065c*/ 	.word	0x00000068
        /*0660*/ 	.short	0x010a
        /*0662*/ 	.byte	0x15
	.zero		1


	//   ....[85]....
        /*0664*/ 	.word	0x00005550
        /*0668*/ 	.word	0x000000ff
        /*066c*/ 	.word	0x00000048
        /*0670*/ 	.short	0x010b
        /*0672*/ 	.byte	0x15
	.zero		1


	//   ....[86]....
        /*0674*/ 	.word	0x00005560
        /*0678*/ 	.word	0x000000ff
        /*067c*/ 	.word	0x00000000
        /*0680*/ 	.short	0x0101
        /*0682*/ 	.byte	0x06
	.zero		1


	//   ....[87]....
        /*0684*/ 	.word	0x00005570
        /*0688*/ 	.word	0x000000ff
        /*068c*/ 	.word	0x00000070
        /*0690*/ 	.short	0x010a
        /*0692*/ 	.byte	0x15
	.zero		1


	//   ....[88]....
        /*0694*/ 	.word	0x000056c0
        /*0698*/ 	.word	0x000000ff
        /*069c*/ 	.word	0x00000050
        /*06a0*/ 	.short	0x010b
        /*06a2*/ 	.byte	0x15
	.zero		1


	//   ....[89]....
        /*06a4*/ 	.word	0x000056d0
        /*06a8*/ 	.word	0x000000ff
        /*06ac*/ 	.word	0x00000000
        /*06b0*/ 	.short	0x0101
        /*06b2*/ 	.byte	0x06
	.zero		1


	//   ....[90]....
        /*06b4*/ 	.word	0x000056e0
        /*06b8*/ 	.word	0x000000ff
        /*06bc*/ 	.word	0x00000078
        /*06c0*/ 	.short	0x010a
        /*06c2*/ 	.byte	0x15
	.zero		1


	//   ....[91]....
        /*06c4*/ 	.word	0x000058d0
        /*06c8*/ 	.word	0x000000ff
        /*06cc*/ 	.word	0x00000058
        /*06d0*/ 	.short	0x010b
        /*06d2*/ 	.byte	0x15
	.zero		1


	//   ....[92]....
        /*06d4*/ 	.word	0x000058e0
        /*06d8*/ 	.word	0x000000ff
        /*06dc*/ 	.word	0x00000000
        /*06e0*/ 	.short	0x0101
        /*06e2*/ 	.byte	0x25
	.zero		1


	//   ....[93]....
        /*06e4*/ 	.word	0x00005910
        /*06e8*/ 	.word	0x000000ff
        /*06ec*/ 	.word	0x00000060
        /*06f0*/ 	.short	0x010a
        /*06f2*/ 	.byte	0x15
	.zero		1


	//   ....[94]....
        /*06f4*/ 	.word	0x00005930
        /*06f8*/ 	.word	0x000000ff
        /*06fc*/ 	.word	0x00000068
        /*0700*/ 	.short	0x010a
        /*0702*/ 	.byte	0x15
	.zero		1


	//   ....[95]....
        /*0704*/ 	.word	0x00005950
        /*0708*/ 	.word	0x000000ff
        /*070c*/ 	.word	0x00000070
        /*0710*/ 	.short	0x010a
        /*0712*/ 	.byte	0x15
	.zero		1


	//   ....[96]....
        /*0714*/ 	.word	0x00005990
        /*0718*/ 	.word	0x00000000
        /*071c*/ 	.word	0x00000078
        /*0720*/ 	.short	0x010a
        /*0722*/ 	.byte	0xff
	.zero		1


	//   ....[97]....
        /*0724*/ 	.word	0x00005ca0
        /*0728*/ 	.word	0x00000003
        /*072c*/ 	.word	0x00000090
        /*0730*/ 	.short	0x010a
        /*0732*/ 	.byte	0xff
	.zero		1


	//   ....[98]....
        /*0734*/ 	.word	0x00005e20
        /*0738*/ 	.word	0x00000000
        /*073c*/ 	.word	0x00000000
        /*0740*/ 	.short	0x0101
        /*0742*/ 	.byte	0xff
	.zero		1


	//   ....[99]....
        /*0744*/ 	.word	0x00006930
        /*0748*/ 	.word	0x000000ff
        /*074c*/ 	.word	0x00000040
        /*0750*/ 	.short	0x010a
        /*0752*/ 	.byte	0x2c
	.zero		1


	//   ....[100]....
        /*0754*/ 	.word	0x00006960
        /*0758*/ 	.word	0x00000048
        /*075c*/ 	.word	0x000000b0
        /*0760*/ 	.short	0x010a
        /*0762*/ 	.byte	0xff
	.zero		1


	//   ....[101]....
        /*0764*/ 	.word	0x00006a50
        /*0768*/ 	.word	0x000000ff
        /*076c*/ 	.word	0x00000040
        /*0770*/ 	.short	0x010a
        /*0772*/ 	.byte	0x2c
	.zero		1


	//   ....[102]....
        /*0774*/ 	.word	0x00006b40
        /*0778*/ 	.word	0x00000048
        /*077c*/ 	.word	0x000000b0
        /*0780*/ 	.short	0x010a
        /*0782*/ 	.byte	0xff
	.zero		1


	//   ....[103]....
        /*0784*/ 	.word	0x00007310
        /*0788*/ 	.word	0x00000000
        /*078c*/ 	.word	0x00000000
        /*0790*/ 	.short	0x0101
        /*0792*/ 	.byte	0xff
	.zero		1


	//   ....[104]....
        /*0794*/ 	.word	0x00007320
        /*0798*/ 	.word	0x00000002
        /*079c*/ 	.word	0x00000040
        /*07a0*/ 	.short	0x010a
        /*07a2*/ 	.byte	0xff
	.zero		1


	//   ....[105]....
        /*07a4*/ 	.word	0x00007400
        /*07a8*/ 	.word	0x00000002
        /*07ac*/ 	.word	0x00000040
        /*07b0*/ 	.short	0x010a
        /*07b2*/ 	.byte	0xff
	.zero		1


	//   ....[106]....
        /*07b4*/ 	.word	0x00007c70
        /*07b8*/ 	.word	0x00000015
        /*07bc*/ 	.word	0x00000000
        /*07c0*/ 	.short	0x0101
        /*07c2*/ 	.byte	0xff
	.zero		1


	//   ....[107]....
        /*07c4*/ 	.word	0x00007c90
        /*07c8*/ 	.word	0x00000000
        /*07cc*/ 	.word	0x00000040
        /*07d0*/ 	.short	0x010a
        /*07d2*/ 	.byte	0xff
	.zero		1


	//   ....[108]....
        /*07d4*/ 	.word	0x00007d60
        /*07d8*/ 	.word	0x00000000
        /*07dc*/ 	.word	0x00000040
        /*07e0*/ 	.short	0x010a
        /*07e2*/ 	.byte	0xff
	.zero		1


	//   ....[109]....
        /*07e4*/ 	.word	0x000085d0
        /*07e8*/ 	.word	0x00000015
        /*07ec*/ 	.word	0x00000000
        /*07f0*/ 	.short	0x0101
        /*07f2*/ 	.byte	0xff
	.zero		1


	//   ....[110]....
        /*07f4*/ 	.word	0x000085f0
        /*07f8*/ 	.word	0x00000000
        /*07fc*/ 	.word	0x00000040
        /*0800*/ 	.short	0x010a
        /*0802*/ 	.byte	0xff
	.zero		1


	//   ....[111]....
        /*0804*/ 	.word	0x000086c0
        /*0808*/ 	.word	0x00000000
        /*080c*/ 	.word	0x00000040
        /*0810*/ 	.short	0x010a
        /*0812*/ 	.byte	0xff
	.zero		1


	//   ....[112]....
        /*0814*/ 	.word	0x000089d0
        /*0818*/ 	.word	0x00000048
        /*081c*/ 	.word	0x00000000
        /*0820*/ 	.short	0x0101
        /*0822*/ 	.byte	0xff
	.zero		1


	//   ....[113]....
        /*0824*/ 	.word	0x00008f80
        /*0828*/ 	.word	0x00000000
        /*082c*/ 	.word	0x00000000
        /*0830*/ 	.short	0x0101
        /*0832*/ 	.byte	0xff
	.zero		1


	//   ....[114]....
        /*0834*/ 	.word	0x00009220
        /*0838*/ 	.word	0x000000ff
        /*083c*/ 	.word	0x00000000
        /*0840*/ 	.short	0x0101
        /*0842*/ 	.byte	0x06
	.zero		1


	//   ....[115]....
        /*0844*/ 	.word	0x00009240
        /*0848*/ 	.word	0x00000000
        /*084c*/ 	.word	0x00000100
        /*0850*/ 	.short	0x010a
        /*0852*/ 	.byte	0xff
	.zero		1


	//   ....[116]....
        /*0854*/ 	.word	0x000092a0
        /*0858*/ 	.word	0x00000000
        /*085c*/ 	.word	0x00000020
        /*0860*/ 	.short	0x010a
        /*0862*/ 	.byte	0xff
	.zero		1


	//   ....[117]....
        /*0864*/ 	.word	0x00009300
        /*0868*/ 	.word	0x00000000
        /*086c*/ 	.word	0x00000020
        /*0870*/ 	.short	0x010a
        /*0872*/ 	.byte	0xff
	.zero		1


	//   ....[118]....
        /*0874*/ 	.word	0x00009350
        /*0878*/ 	.word	0x00000003
        /*087c*/ 	.word	0x00000090
        /*0880*/ 	.short	0x010a
        /*0882*/ 	.byte	0xff
	.zero		1


	//   ....[119]....
        /*0884*/ 	.word	0x000093b0
        /*0888*/ 	.word	0x00000000
        /*088c*/ 	.word	0x00000000
        /*0890*/ 	.short	0x010a
        /*0892*/ 	.byte	0xff
	.zero		1


	//   ....[120]....
        /*0894*/ 	.word	0x00009410
        /*0898*/ 	.word	0x00000000
        /*089c*/ 	.word	0x00000000
        /*08a0*/ 	.short	0x010a
        /*08a2*/ 	.byte	0xff
	.zero		1


	//   ....[121]....
        /*08a4*/ 	.word	0x00009470
        /*08a8*/ 	.word	0x00000000
        /*08ac*/ 	.word	0x00000000
        /*08b0*/ 	.short	0x010a
        /*08b2*/ 	.byte	0xff
	.zero		1


	//   ....[122]....
        /*08b4*/ 	.word	0x000094c0
        /*08b8*/ 	.word	0x00000002
        /*08bc*/ 	.word	0x000000f0
        /*08c0*/ 	.short	0x010a
        /*08c2*/ 	.byte	0xff
	.zero		1


	//   ....[123]....
        /*08c4*/ 	.word	0x00009520
        /*08c8*/ 	.word	0x00000002
        /*08cc*/ 	.word	0x000000a0
        /*08d0*/ 	.short	0x010a
        /*08d2*/ 	.byte	0xff
	.zero		1


	//   ....[124]....
        /*08d4*/ 	.word	0x00009570
        /*08d8*/ 	.word	0x00000002
        /*08dc*/ 	.word	0x00000090
        /*08e0*/ 	.short	0x010a
        /*08e2*/ 	.byte	0xff
	.zero		1


	//   ....[125]....
        /*08e4*/ 	.word	0x000095d0
        /*08e8*/ 	.word	0x00000000
        /*08ec*/ 	.word	0x000000a0
        /*08f0*/ 	.short	0x010a
        /*08f2*/ 	.byte	0xff
	.zero		1


	//   ....[126]....
        /*08f4*/ 	.word	0x00009630
        /*08f8*/ 	.word	0x00000005
        /*08fc*/ 	.word	0x00000008
        /*0900*/ 	.short	0x010a
        /*0902*/ 	.byte	0xff
	.zero		1


	//   ....[127]....
        /*0904*/ 	.word	0x00009720
        /*0908*/ 	.word	0x00000000
        /*090c*/ 	.word	0x00000008
        /*0910*/ 	.short	0x010a
        /*0912*/ 	.byte	0xff
	.zero		1


	//   ....[128]....
        /*0914*/ 	.word	0x00009770
        /*0918*/ 	.word	0x00000000
        /*091c*/ 	.word	0x00000090
        /*0920*/ 	.short	0x010a
        /*0922*/ 	.byte	0xff
	.zero		1


	//   ....[129]....
        /*0924*/ 	.word	0x000097d0
        /*0928*/ 	.word	0x00000000
        /*092c*/ 	.word	0x000000d0
        /*0930*/ 	.short	0x010a
        /*0932*/ 	.byte	0xff
	.zero		1


	//   ....[130]....
        /*0934*/ 	.word	0x00009830
        /*0938*/ 	.word	0x00000000
        /*093c*/ 	.word	0x00000000
        /*0940*/ 	.short	0x010a
        /*0942*/ 	.byte	0xff
	.zero		1


	//   ....[131]....
        /*0944*/ 	.word	0x00009890
        /*0948*/ 	.word	0x00000000
        /*094c*/ 	.word	0x00000000
        /*0950*/ 	.short	0x010a
        /*0952*/ 	.byte	0xff
	.zero		1


	//   ....[132]....
        /*0954*/ 	.word	0x000098f0
        /*0958*/ 	.word	0x00000000
        /*095c*/ 	.word	0x00000000
        /*0960*/ 	.short	0x010a
        /*0962*/ 	.byte	0xff
	.zero		1


	//   ....[133]....
        /*0964*/ 	.word	0x00009950
        /*0968*/ 	.word	0x00000000
        /*096c*/ 	.word	0x00000000
        /*0970*/ 	.short	0x010a
        /*0972*/ 	.byte	0xff
	.zero		1


	//   ....[134]....
        /*0974*/ 	.word	0x000099b0
        /*0978*/ 	.word	0x00000000
        /*097c*/ 	.word	0x00000110
        /*0980*/ 	.short	0x010a
        /*0982*/ 	.byte	0xff
	.zero		1


	//   ....[135]....
        /*0984*/ 	.word	0x00009a00
        /*0988*/ 	.word	0x0000000c
        /*098c*/ 	.word	0x00000090
        /*0990*/ 	.short	0x010a
        /*0992*/ 	.byte	0xff
	.zero		1


	//   ....[136]....
        /*0994*/ 	.word	0x00009a60
        /*0998*/ 	.word	0x00000000
        /*099c*/ 	.word	0x00000088
        /*09a0*/ 	.short	0x010a
        /*09a2*/ 	.byte	0xff
	.zero		1


	//   ....[137]....
        /*09a4*/ 	.word	0x00009ac0
        /*09a8*/ 	.word	0x00000000
        /*09ac*/ 	.word	0x00000060
        /*09b0*/ 	.short	0x010a
        /*09b2*/ 	.byte	0xff
	.zero		1


	//   ....[138]....
        /*09b4*/ 	.word	0x00009b20
        /*09b8*/ 	.word	0x00000000
        /*09bc*/ 	.word	0x00000068
        /*09c0*/ 	.short	0x010a
        /*09c2*/ 	.byte	0xff
	.zero		1


	//   ....[139]....
        /*09c4*/ 	.word	0x00009b80
        /*09c8*/ 	.word	0x00000000
        /*09cc*/ 	.word	0x00000070
        /*09d0*/ 	.short	0x010a
        /*09d2*/ 	.byte	0xff
	.zero		1


	//   ....[140]....
        /*09d4*/ 	.word	0x00009be0
        /*09d8*/ 	.word	0x00000000
        /*09dc*/ 	.word	0x00000078
        /*09e0*/ 	.short	0x010a
        /*09e2*/ 	.byte	0xff
	.zero		1


	//   ....[141]....
        /*09e4*/ 	.word	0x00009c40
        /*09e8*/ 	.word	0x00000000
        /*09ec*/ 	.word	0x00000060
        /*09f0*/ 	.short	0x010a
        /*09f2*/ 	.byte	0xff
	.zero		1


	//   ....[142]....
        /*09f4*/ 	.word	0x00009ca0
        /*09f8*/ 	.word	0x00000000
        /*09fc*/ 	.word	0x00000068
        /*0a00*/ 	.short	0x010a
        /*0a02*/ 	.byte	0xff
	.zero		1


	//   ....[143]....
        /*0a04*/ 	.word	0x00009d00
        /*0a08*/ 	.word	0x00000000
        /*0a0c*/ 	.word	0x00000070
        /*0a10*/ 	.short	0x010a
        /*0a12*/ 	.byte	0xff
	.zero		1


	//   ....[144]....
        /*0a14*/ 	.word	0x00009d50
        /*0a18*/ 	.word	0x00000003
        /*0a1c*/ 	.word	0x00000090
        /*0a20*/ 	.short	0x010a
        /*0a22*/ 	.byte	0xff
	.zero		1


	//   ....[145]....
        /*0a24*/ 	.word	0x00009db0
        /*0a28*/ 	.word	0x00000002
        /*0a2c*/ 	.word	0x00000040
        /*0a30*/ 	.short	0x010a
        /*0a32*/ 	.byte	0xff
	.zero		1


	//   ....[146]....
        /*0a34*/ 	.word	0x00009e00
        /*0a38*/ 	.word	0x00000048
        /*0a3c*/ 	.word	0x000000b0
        /*0a40*/ 	.short	0x010a
        /*0a42*/ 	.byte	0xff
	.zero		1


	//   ....[147]....
        /*0a44*/ 	.word	0x00009e50
        /*0a48*/ 	.word	0x00000002
        /*0a4c*/ 	.word	0x00000040
        /*0a50*/ 	.short	0x010a
        /*0a52*/ 	.byte	0xff
	.zero		1


	//   ....[148]....
        /*0a54*/ 	.word	0x00009ea0
        /*0a58*/ 	.word	0x00000000
        /*0a5c*/ 	.word	0x00000040
        /*0a60*/ 	.short	0x010a
        /*0a62*/ 	.byte	0xff
	.zero		1


	//   ....[149]....
        /*0a64*/ 	.word	0x00009ef0
        /*0a68*/ 	.word	0x00000000
        /*0a6c*/ 	.word	0x00000040
        /*0a70*/ 	.short	0x010a
        /*0a72*/ 	.byte	0xff
	.zero		1


	//----- nvinfo : EIATTR_NUM_MBARRIERS
	.align		4
.L_47:
        /*0a74*/ 	.byte	0x03, 0x38
        /*0a76*/ 	.short	0x0023


	//----- nvinfo : EIATTR_EXIT_INSTR_OFFSETS
	.align		4
        /*0a78*/ 	.byte	0x04, 0x1c
        /*0a7a*/ 	.short	(.L_49 - .L_48)


	//   ....[0]....
.L_48:
        /*0a7c*/ 	.word	0x00002dd0


	//   ....[1]....
        /*0a80*/ 	.word	0x000032c0


	//   ....[2]....
        /*0a84*/ 	.word	0x00003320


	//   ....[3]....
        /*0a88*/ 	.word	0x00004860


	//   ....[4]....
        /*0a8c*/ 	.word	0x000059c0


	//   ....[5]....
        /*0a90*/ 	.word	0x00005a00


	//   ....[6]....
        /*0a94*/ 	.word	0x00009120


	//   ....[7]....
        /*0a98*/ 	.word	0x00009190


	//   ....[8]....
        /*0a9c*/ 	.word	0x000091c0


	//   ....[9]....
        /*0aa0*/ 	.word	0x00009230


	//----- nvinfo : EIATTR_MAX_THREADS
	.align		4
.L_49:
        /*0aa4*/ 	.byte	0x04, 0x05
        /*0aa6*/ 	.short	(.L_51 - .L_50)
.L_50:
        /*0aa8*/ 	.word	0x00000100
        /*0aac*/ 	.word	0x00000001
        /*0ab0*/ 	.word	0x00000001


	//----- nvinfo : EIATTR_CRS_STACK_SIZE
	.align		4
.L_51:
        /*0ab4*/ 	.byte	0x04, 0x1e
        /*0ab6*/ 	.short	(.L_53 - .L_52)
.L_52:
        /*0ab8*/ 	.word	0x00000000


	//----- nvinfo : EIATTR_CBANK_PARAM_SIZE
	.align		4
.L_53:
        /*0abc*/ 	.byte	0x03, 0x19
        /*0abe*/ 	.short	0x0800


	//----- nvinfo : EIATTR_PARAM_CBANK
	.align		4
        /*0ac0*/ 	.byte	0x04, 0x0a
        /*0ac2*/ 	.short	(.L_55 - .L_54)
	.align		4
.L_54:
        /*0ac4*/ 	.word	index@(.nv.constant0._ZN7cutlass13device_kernelINS_4gemm6kernel13GemmUniversalIN4cute5tupleIJiiiiEEENS1_10collective13CollectiveMmaINS1_35MainloopSm100TmaUmmaWarpSpecializedILi4ELi2ELi4ENS5_IJNS4_1CILi2EEENSA_ILi4EEENSA_ILi1EEEEEEEENS5_IJNSA_ILi256EEENSA_ILi64EEESH_EEENS_10tfloat32_tENS5_IJlSD_lEEESJ_SK_NS4_8TiledMMAINS4_8MMA_AtomIJNS4_23SM100_MMA_TF32_2x1SM_SSISJ_SJ_fLi256ELi64ELNS4_4UMMA5MajorE0ELSP_0ELNSO_7ScaleInE0ELSQ_0EEEEEENS4_6LayoutINS5_IJSD_SD_SD_EEENS5_IJNSA_ILi0EEESV_SV_EEEEENS5_IJNS4_10UnderscoreESY_SY_EEEEENS4_28SM100_TMA_2SM_LOAD_MULTICASTENS4_14ComposedLayoutINS4_7SwizzleILi3ELi4ELi3EEENS4_18smem_ptr_flag_bitsILi32EEENST_INS5_IJNSA_ILi8EEENSA_ILi32EEEEEENS5_IJS18_SD_EEEEEEEvNS4_8identityENS4_18SM100_TMA_2SM_LOADES1C_vS1D_EENS_8epilogue10collective18CollectiveEpilogueINS1G_23Sm100TmaWarpSpecializedILi4ELi2ELi16ELb1ELb0EEEJNS5_IJNSA_ILi128EEESH_SH_EEENS5_IJNST_IS1L_SD_EENST_INSA_ILi16EEESD_EEEEESJ_SK_SJ_SK_NS1G_6fusion15FusionCallbacksIS1K_NS1R_17LinearCombinationISJ_fSJ_fLNS_15FloatRoundStyleE2EEES1M_S1Q_JEEENS4_5SM1004TMEM4LOAD26SM100_TMEM_LOAD_32dp32b16xENS4_13SM90_TMA_LOADENS12_INS13_ILi2ELi4ELi3EEES16_NST_INS5_IJS17_S1O_EEENS5_IJS1O_SD_EEEEEEENS4_39AutoVectorizingCopyWithAssumedAlignmentILi128EEENS4_14SM90_TMA_STOREES26_S28_S28_EEEvvEEEEvNT_6ParamsE)
        /*0ac8*/ 	.short	0x0380
        /*0aca*/ 	.short	0x0800


	//----- nvinfo : EIATTR_SW_WAR
	.align		4
.L_55:
        /*0acc*/ 	.byte	0x04, 0x36
        /*0ace*/ 	.short	(.L_57 - .L_56)
.L_56:
        /*0ad0*/ 	.word	0x00000008
.L_57:


//--------------------- .nv.callgraph             --------------------------
	.section	.nv.callgraph,"",@"SHT_CUDA_CALLGRAPH"
	.align	4
	.sectionentsize	8
	.align		4
        /*0000*/ 	.word	0x00000000
	.align		4
        /*0004*/ 	.word	0xffffffff
	.align		4
        /*0008*/ 	.word	index@(_ZN7cutlass13device_kernelINS_4gemm6kernel13GemmUniversalIN4cute5tupleIJiiiiEEENS1_10collective13CollectiveMmaINS1_35MainloopSm100TmaUmmaWarpSpecializedILi4ELi2ELi4ENS5_IJNS4_1CILi2EEENSA_ILi4EEENSA_ILi1EEEEEEEENS5_IJNSA_ILi256EEENSA_ILi64EEESH_EEENS_10tfloat32_tENS5_IJlSD_lEEESJ_SK_NS4_8TiledMMAINS4_8MMA_AtomIJNS4_23SM100_MMA_TF32_2x1SM_SSISJ_SJ_fLi256ELi64ELNS4_4UMMA5MajorE0ELSP_0ELNSO_7ScaleInE0ELSQ_0EEEEEENS4_6LayoutINS5_IJSD_SD_SD_EEENS5_IJNSA_ILi0EEESV_SV_EEEEENS5_IJNS4_10UnderscoreESY_SY_EEEEENS4_28SM100_TMA_2SM_LOAD_MULTICASTENS4_14ComposedLayoutINS4_7SwizzleILi3ELi4ELi3EEENS4_18smem_ptr_flag_bitsILi32EEENST_INS5_IJNSA_ILi8EEENSA_ILi32EEEEEENS5_IJS18_SD_EEEEEEEvNS4_8identityENS4_18SM100_TMA_2SM_LOADES1C_vS1D_EENS_8epilogue10collective18CollectiveEpilogueINS1G_23Sm100TmaWarpSpecializedILi4ELi2ELi16ELb1ELb0EEEJNS5_IJNSA_ILi128EEESH_SH_EEENS5_IJNST_IS1L_SD_EENST_INSA_ILi16EEESD_EEEEESJ_SK_SJ_SK_NS1G_6fusion15FusionCallbacksIS1K_NS1R_17LinearCombinationISJ_fSJ_fLNS_15FloatRoundStyleE2EEES1M_S1Q_JEEENS4_5SM1004TMEM4LOAD26SM100_TMEM_LOAD_32dp32b16xENS4_13SM90_TMA_LOADENS12_INS13_ILi2ELi4ELi3EEES16_NST_INS5_IJS17_S1O_EEENS5_IJS1O_SD_EEEEEEENS4_39AutoVectorizingCopyWithAssumedAlignmentILi128EEENS4_14SM90_TMA_STOREES26_S28_S28_EEEvvEEEEvNT_6ParamsE)
	.align		4
        /*000c*/ 	.word	index@(__assertfail)
	.align		4
        /*0010*/ 	.word	0x00000000
	.align		4
        /*0014*/ 	.word	0xfffffffe
	.align		4
        /*0018*/ 	.word	0x00000000
	.align		4
        /*001c*/ 	.word	0xfffffffd
	.align		4
        /*0020*/ 	.word	0x00000000
	.align		4
        /*0024*/ 	.word	0xfffffffc


//--------------------- .nv.constant4             --------------------------
	.section	.nv.constant4,"a",@progbits
	.align	8
	.align		8
.nv.constant4:
        /*0000*/ 	.dword	__assertfail
	.align		8
        /*0008*/ 	.dword	__unnamed_1
	.align		8
        /*0010*/ 	.dword	__unnamed_2
	.align		8
        /*0018*/ 	.dword	_ZN40_INTERNAL_22af3918_4_k_cu_9351391a_223044cuda3std3__45__cpo5beginE
	.align		8
        /*0020*/ 	.dword	_ZN40_INTERNAL_22af3918_4_k_cu_9351391a_223044cuda3std3__45__cpo3endE
	.align		8
        /*0028*/ 	.dword	_ZN40_INTERNAL_22af3918_4_k_cu_9351391a_223044cuda3std3__45__cpo6cbeginE
	.align		8
        /*0030*/ 	.dword	_ZN40_INTERNAL_22af3918_4_k_cu_9351391a_223044cuda3std3__45__cpo4cendE
	.align		8
        /*0038*/ 	.dword	_ZN40_INTERNAL_22af3918_4_k_cu_9351391a_223044cuda3std3__442_GLOBAL__N__22af3918_4_k_cu_9351391a_223046ignoreE
	.align		8
        /*0040*/ 	.dword	_ZN40_INTERNAL_22af3918_4_k_cu_9351391a_223044cuda3std3__419piecewise_constructE
	.align		8
        /*0048*/ 	.dword	_ZN40_INTERNAL_22af3918_4_k_cu_9351391a_223044cuda3std3__48in_placeE
	.align		8
        /*0050*/ 	.dword	_ZN40_INTERNAL_22af3918_4_k_cu_9351391a_223044cuda3std6ranges3__45__cpo4swapE
	.align		8
        /*0058*/ 	.dword	_ZN40_INTERNAL_22af3918_4_k_cu_9351391a_223044cuda3std6ranges3__45__cpo9iter_moveE
	.align		8
        /*0060*/ 	.dword	_ZN40_INTERNAL_22af3918_4_k_cu_9351391a_223044cute7productE
	.align		8
        /*0068*/ 	.dword	_ZN40_INTERNAL_22af3918_4_k_cu_9351391a_223044cute1_E
	.align		8
        /*0070*/ 	.dword	$str$25
	.align		8
        /*0078*/ 	.dword	$str$26
	.align		8
        /*0080*/ 	.dword	$str$27
	.align		8
        /*0088*/ 	.dword	$str$28


//--------------------- .text._ZN7cutlass13device_kernelINS_4gemm6kernel13GemmUniversalIN4cute5tupleIJiiiiEEENS1_10collective13CollectiveMmaINS1_35MainloopSm100TmaUmmaWarpSpecializedILi4ELi2ELi4ENS5_IJNS4_1CILi2EEENSA_ILi4EEENSA_ILi1EEEEEEEENS5_IJNSA_ILi256EEENSA_ILi64EEESH_EEENS_10tfloat32_tENS5_IJlSD_lEEESJ_SK_NS4_8TiledMMAINS4_8MMA_AtomIJNS4_23SM100_MMA_TF32_2x1SM_SSISJ_SJ_fLi256ELi64ELNS4_4UMMA5MajorE0ELSP_0ELNSO_7ScaleInE0ELSQ_0EEEEEENS4_6LayoutINS5_IJSD_SD_SD_EEENS5_IJNSA_ILi0EEESV_SV_EEEEENS5_IJNS4_10UnderscoreESY_SY_EEEEENS4_28SM100_TMA_2SM_LOAD_MULTICASTENS4_14ComposedLayoutINS4_7SwizzleILi3ELi4ELi3EEENS4_18smem_ptr_flag_bitsILi32EEENST_INS5_IJNSA_ILi8EEENSA_ILi32EEEEEENS5_IJS18_SD_EEEEEEEvNS4_8identityENS4_18SM100_TMA_2SM_LOADES1C_vS1D_EENS_8epilogue10collective18CollectiveEpilogueINS1G_23Sm100TmaWarpSpecializedILi4ELi2ELi16ELb1ELb0EEEJNS5_IJNSA_ILi128EEESH_SH_EEENS5_IJNST_IS1L_SD_EENST_INSA_ILi16EEESD_EEEEESJ_SK_SJ_SK_NS1G_6fusion15FusionCallbacksIS1K_NS1R_17LinearCombinationISJ_fSJ_fLNS_15FloatRoundStyleE2EEES1M_S1Q_JEEENS4_5SM1004TMEM4LOAD26SM100_TMEM_LOAD_32dp32b16xENS4_13SM90_TMA_LOADENS12_INS13_ILi2ELi4ELi3EEES16_NST_INS5_IJS17_S1O_EEENS5_IJS1O_SD_EEEEEEENS4_39AutoVectorizingCopyWithAssumedAlignmentILi128EEENS4_14SM90_TMA_STOREES26_S28_S28_EEEvvEEEEvNT_6ParamsE --------------------------
	.section	.text._ZN7cutlass13device_kernelINS_4gemm6kernel13GemmUniversalIN4cute5tupleIJiiiiEEENS1_10collective13CollectiveMmaINS1_35MainloopSm100TmaUmmaWarpSpecializedILi4ELi2ELi4ENS5_IJNS4_1CILi2EEENSA_ILi4EEENSA_ILi1EEEEEEEENS5_IJNSA_ILi256EEENSA_ILi64EEESH_EEENS_10tfloat32_tENS5_IJlSD_lEEESJ_SK_NS4_8TiledMMAINS4_8MMA_AtomIJNS4_23SM100_MMA_TF32_2x1SM_SSISJ_SJ_fLi256ELi64ELNS4_4UMMA5MajorE0ELSP_0ELNSO_7ScaleInE0ELSQ_0EEEEEENS4_6LayoutINS5_IJSD_SD_SD_EEENS5_IJNSA_ILi0EEESV_SV_EEEEENS5_IJNS4_10UnderscoreESY_SY_EEEEENS4_28SM100_TMA_2SM_LOAD_MULTICASTENS4_14ComposedLayoutINS4_7SwizzleILi3ELi4ELi3EEENS4_18smem_ptr_flag_bitsILi32EEENST_INS5_IJNSA_ILi8EEENSA_ILi32EEEEEENS5_IJS18_SD_EEEEEEEvNS4_8identityENS4_18SM100_TMA_2SM_LOADES1C_vS1D_EENS_8epilogue10collective18CollectiveEpilogueINS1G_23Sm100TmaWarpSpecializedILi4ELi2ELi16ELb1ELb0EEEJNS5_IJNSA_ILi128EEESH_SH_EEENS5_IJNST_IS1L_SD_EENST_INSA_ILi16EEESD_EEEEESJ_SK_SJ_SK_NS1G_6fusion15FusionCallbacksIS1K_NS1R_17LinearCombinationISJ_fSJ_fLNS_15FloatRoundStyleE2EEES1M_S1Q_JEEENS4_5SM1004TMEM4LOAD26SM100_TMEM_LOAD_32dp32b16xENS4_13SM90_TMA_LOADENS12_INS13_ILi2ELi4ELi3EEES16_NST_INS5_IJS17_S1O_EEENS5_IJS1O_SD_EEEEEEENS4_39AutoVectorizingCopyWithAssumedAlignmentILi128EEENS4_14SM90_TMA_STOREES26_S28_S28_EEEvvEEEEvNT_6ParamsE,"ax",@progbits
	.align	128
.text._ZN7cutlass13device_kernelINS_4gemm6kernel13GemmUniversalIN4cute5tupleIJiiiiEEENS1_10collective13CollectiveMmaINS1_35MainloopSm100TmaUmmaWarpSpecializedILi4ELi2ELi4ENS5_IJNS4_1CILi2EEENSA_ILi4EEENSA_ILi1EEEEEEEENS5_IJNSA_ILi256EEENSA_ILi64EEESH_EEENS_10tfloat32_tENS5_IJlSD_lEEESJ_SK_NS4_8TiledMMAINS4_8MMA_AtomIJNS4_23SM100_MMA_TF32_2x1SM_SSISJ_SJ_fLi256ELi64ELNS4_4UMMA5MajorE0ELSP_0ELNSO_7ScaleInE0ELSQ_0EEEEEENS4_6LayoutINS5_IJSD_SD_SD_EEENS5_IJNSA_ILi0EEESV_SV_EEEEENS5_IJNS4_10UnderscoreESY_SY_EEEEENS4_28SM100_TMA_2SM_LOAD_MULTICASTENS4_14ComposedLayoutINS4_7SwizzleILi3ELi4ELi3EEENS4_18smem_ptr_flag_bitsILi32EEENST_INS5_IJNSA_ILi8EEENSA_ILi32EEEEEENS5_IJS18_SD_EEEEEEEvNS4_8identityENS4_18SM100_TMA_2SM_LOADES1C_vS1D_EENS_8epilogue10collective18CollectiveEpilogueINS1G_23Sm100TmaWarpSpecializedILi4ELi2ELi16ELb1ELb0EEEJNS5_IJNSA_ILi128EEESH_SH_EEENS5_IJNST_IS1L_SD_EENST_INSA_ILi16EEESD_EEEEESJ_SK_SJ_SK_NS1G_6fusion15FusionCallbacksIS1K_NS1R_17LinearCombinationISJ_fSJ_fLNS_15FloatRoundStyleE2EEES1M_S1Q_JEEENS4_5SM1004TMEM4LOAD26SM100_TMEM_LOAD_32dp32b16xENS4_13SM90_TMA_LOADENS12_INS13_ILi2ELi4ELi3EEES16_NST_INS5_IJS17_S1O_EEENS5_IJS1O_SD_EEEEEEENS4_39AutoVectorizingCopyWithAssumedAlignmentILi128EEENS4_14SM90_TMA_STOREES26_S28_S28_EEEvvEEEEvNT_6ParamsE:
        .type           _ZN7cutlass13device_kernelINS_4gemm6kernel13GemmUniversalIN4cute5tupleIJiiiiEEENS1_10collective13CollectiveMmaINS1_35MainloopSm100TmaUmmaWarpSpecializedILi4ELi2ELi4ENS5_IJNS4_1CILi2EEENSA_ILi4EEENSA_ILi1EEEEEEEENS5_IJNSA_ILi256EEENSA_ILi64EEESH_EEENS_10tfloat32_tENS5_IJlSD_lEEESJ_SK_NS4_8TiledMMAINS4_8MMA_AtomIJNS4_23SM100_MMA_TF32_2x1SM_SSISJ_SJ_fLi256ELi64ELNS4_4UMMA5MajorE0ELSP_0ELNSO_7ScaleInE0ELSQ_0EEEEEENS4_6LayoutINS5_IJSD_SD_SD_EEENS5_IJNSA_ILi0EEESV_SV_EEEEENS5_IJNS4_10UnderscoreESY_SY_EEEEENS4_28SM100_TMA_2SM_LOAD_MULTICASTENS4_14ComposedLayoutINS4_7SwizzleILi3ELi4ELi3EEENS4_18smem_ptr_flag_bitsILi32EEENST_INS5_IJNSA_ILi8EEENSA_ILi32EEEEEENS5_IJS18_SD_EEEEEEEvNS4_8identityENS4_18SM100_TMA_2SM_LOADES1C_vS1D_EENS_8epilogue10collective18CollectiveEpilogueINS1G_23Sm100TmaWarpSpecializedILi4ELi2ELi16ELb1ELb0EEEJNS5_IJNSA_ILi128EEESH_SH_EEENS5_IJNST_IS1L_SD_EENST_INSA_ILi16EEESD_EEEEESJ_SK_SJ_SK_NS1G_6fusion15FusionCallbacksIS1K_NS1R_17LinearCombinationISJ_fSJ_fLNS_15FloatRoundStyleE2EEES1M_S1Q_JEEENS4_5SM1004TMEM4LOAD26SM100_TMEM_LOAD_32dp32b16xENS4_13SM90_TMA_LOADENS12_INS13_ILi2ELi4ELi3EEES16_NST_INS5_IJS17_S1O_EEENS5_IJS1O_SD_EEEEEEENS4_39AutoVectorizingCopyWithAssumedAlignmentILi128EEENS4_14SM90_TMA_STOREES26_S28_S28_EEEvvEEEEvNT_6ParamsE,@function
        .size           _ZN7cutlass13device_kernelINS_4gemm6kernel13GemmUniversalIN4cute5tupleIJiiiiEEENS1_10collective13CollectiveMmaINS1_35MainloopSm100TmaUmmaWarpSpecializedILi4ELi2ELi4ENS5_IJNS4_1CILi2EEENSA_ILi4EEENSA_ILi1EEEEEEEENS5_IJNSA_ILi256EEENSA_ILi64EEESH_EEENS_10tfloat32_tENS5_IJlSD_lEEESJ_SK_NS4_8TiledMMAINS4_8MMA_AtomIJNS4_23SM100_MMA_TF32_2x1SM_SSISJ_SJ_fLi256ELi64ELNS4_4UMMA5MajorE0ELSP_0ELNSO_7ScaleInE0ELSQ_0EEEEEENS4_6LayoutINS5_IJSD_SD_SD_EEENS5_IJNSA_ILi0EEESV_SV_EEEEENS5_IJNS4_10UnderscoreESY_SY_EEEEENS4_28SM100_TMA_2SM_LOAD_MULTICASTENS4_14ComposedLayoutINS4_7SwizzleILi3ELi4ELi3EEENS4_18smem_ptr_flag_bitsILi32EEENST_INS5_IJNSA_ILi8EEENSA_ILi32EEEEEENS5_IJS18_SD_EEEEEEEvNS4_8identityENS4_18SM100_TMA_2SM_LOADES1C_vS1D_EENS_8epilogue10collective18CollectiveEpilogueINS1G_23Sm100TmaWarpSpecializedILi4ELi2ELi16ELb1ELb0EEEJNS5_IJNSA_ILi128EEESH_SH_EEENS5_IJNST_IS1L_SD_EENST_INSA_ILi16EEESD_EEEEESJ_SK_SJ_SK_NS1G_6fusion15FusionCallbacksIS1K_NS1R_17LinearCombinationISJ_fSJ_fLNS_15FloatRoundStyleE2EEES1M_S1Q_JEEENS4_5SM1004TMEM4LOAD26SM100_TMEM_LOAD_32dp32b16xENS4_13SM90_TMA_LOADENS12_INS13_ILi2ELi4ELi3EEES16_NST_INS5_IJS17_S1O_EEENS5_IJS1O_SD_EEEEEEENS4_39AutoVectorizingCopyWithAssumedAlignmentILi128EEENS4_14SM90_TMA_STOREES26_S28_S28_EEEvvEEEEvNT_6ParamsE,(.L_x_201 - _ZN7cutlass13device_kernelINS_4gemm6kernel13GemmUniversalIN4cute5tupleIJiiiiEEENS1_10collective13CollectiveMmaINS1_35MainloopSm100TmaUmmaWarpSpecializedILi4ELi2ELi4ENS5_IJNS4_1CILi2EEENSA_ILi4EEENSA_ILi1EEEEEEEENS5_IJNSA_ILi256EEENSA_ILi64EEESH_EEENS_10tfloat32_tENS5_IJlSD_lEEESJ_SK_NS4_8TiledMMAINS4_8MMA_AtomIJNS4_23SM100_MMA_TF32_2x1SM_SSISJ_SJ_fLi256ELi64ELNS4_4UMMA5MajorE0ELSP_0ELNSO_7ScaleInE0ELSQ_0EEEEEENS4_6LayoutINS5_IJSD_SD_SD_EEENS5_IJNSA_ILi0EEESV_SV_EEEEENS5_IJNS4_10UnderscoreESY_SY_EEEEENS4_28SM100_TMA_2SM_LOAD_MULTICASTENS4_14ComposedLayoutINS4_7SwizzleILi3ELi4ELi3EEENS4_18smem_ptr_flag_bitsILi32EEENST_INS5_IJNSA_ILi8EEENSA_ILi32EEEEEENS5_IJS18_SD_EEEEEEEvNS4_8identityENS4_18SM100_TMA_2SM_LOADES1C_vS1D_EENS_8epilogue10collective18CollectiveEpilogueINS1G_23Sm100TmaWarpSpecializedILi4ELi2ELi16ELb1ELb0EEEJNS5_IJNSA_ILi128EEESH_SH_EEENS5_IJNST_IS1L_SD_EENST_INSA_ILi16EEESD_EEEEESJ_SK_SJ_SK_NS1G_6fusion15FusionCallbacksIS1K_NS1R_17LinearCombinationISJ_fSJ_fLNS_15FloatRoundStyleE2EEES1M_S1Q_JEEENS4_5SM1004TMEM4LOAD26SM100_TMEM_LOAD_32dp32b16xENS4_13SM90_TMA_LOADENS12_INS13_ILi2ELi4ELi3EEES16_NST_INS5_IJS17_S1O_EEENS5_IJS1O_SD_EEEEEEENS4_39AutoVectorizingCopyWithAssumedAlignmentILi128EEENS4_14SM90_TMA_STOREES26_S28_S28_EEEvvEEEEvNT_6ParamsE)
        .other          _ZN7cutlass13device_kernelINS_4gemm6kernel13GemmUniversalIN4cute5tupleIJiiiiEEENS1_10collective13CollectiveMmaINS1_35MainloopSm100TmaUmmaWarpSpecializedILi4ELi2ELi4ENS5_IJNS4_1CILi2EEENSA_ILi4EEENSA_ILi1EEEEEEEENS5_IJNSA_ILi256EEENSA_ILi64EEESH_EEENS_10tfloat32_tENS5_IJlSD_lEEESJ_SK_NS4_8TiledMMAINS4_8MMA_AtomIJNS4_23SM100_MMA_TF32_2x1SM_SSISJ_SJ_fLi256ELi64ELNS4_4UMMA5MajorE0ELSP_0ELNSO_7ScaleInE0ELSQ_0EEEEEENS4_6LayoutINS5_IJSD_SD_SD_EEENS5_IJNSA_ILi0EEESV_SV_EEEEENS5_IJNS4_10UnderscoreESY_SY_EEEEENS4_28SM100_TMA_2SM_LOAD_MULTICASTENS4_14ComposedLayoutINS4_7SwizzleILi3ELi4ELi3EEENS4_18smem_ptr_flag_bitsILi32EEENST_INS5_IJNSA_ILi8EEENSA_ILi32EEEEEENS5_IJS18_SD_EEEEEEEvNS4_8identityENS4_18SM100_TMA_2SM_LOADES1C_vS1D_EENS_8epilogue10collective18CollectiveEpilogueINS1G_23Sm100TmaWarpSpecializedILi4ELi2ELi16ELb1ELb0EEEJNS5_IJNSA_ILi128EEESH_SH_EEENS5_IJNST_IS1L_SD_EENST_INSA_ILi16EEESD_EEEEESJ_SK_SJ_SK_NS1G_6fusion15FusionCallbacksIS1K_NS1R_17LinearCombinationISJ_fSJ_fLNS_15FloatRoundStyleE2EEES1M_S1Q_JEEENS4_5SM1004TMEM4LOAD26SM100_TMEM_LOAD_32dp32b16xENS4_13SM90_TMA_LOADENS12_INS13_ILi2ELi4ELi3EEES16_NST_INS5_IJS17_S1O_EEENS5_IJS1O_SD_EEEEEEENS4_39AutoVectorizingCopyWithAssumedAlignmentILi128EEENS4_14SM90_TMA_STOREES26_S28_S28_EEEvvEEEEvNT_6ParamsE,@"STO_CUDA_ENTRY STV_DEFAULT"
_ZN7cutlass13device_kernelINS_4gemm6kernel13GemmUniversalIN4cute5tupleIJiiiiEEENS1_10collective13CollectiveMmaINS1_35MainloopSm100TmaUmmaWarpSpecializedILi4ELi2ELi4ENS5_IJNS4_1CILi2EEENSA_ILi4EEENSA_ILi1EEEEEEEENS5_IJNSA_ILi256EEENSA_ILi64EEESH_EEENS_10tfloat32_tENS5_IJlSD_lEEESJ_SK_NS4_8TiledMMAINS4_8MMA_AtomIJNS4_23SM100_MMA_TF32_2x1SM_SSISJ_SJ_fLi256ELi64ELNS4_4UMMA5MajorE0ELSP_0ELNSO_7ScaleInE0ELSQ_0EEEEEENS4_6LayoutINS5_IJSD_SD_SD_EEENS5_IJNSA_ILi0EEESV_SV_EEEEENS5_IJNS4_10UnderscoreESY_SY_EEEEENS4_28SM100_TMA_2SM_LOAD_MULTICASTENS4_14ComposedLayoutINS4_7SwizzleILi3ELi4ELi3EEENS4_18smem_ptr_flag_bitsILi32EEENST_INS5_IJNSA_ILi8EEENSA_ILi32EEEEEENS5_IJS18_SD_EEEEEEEvNS4_8identityENS4_18SM100_TMA_2SM_LOADES1C_vS1D_EENS_8epilogue10collective18CollectiveEpilogueINS1G_23Sm100TmaWarpSpecializedILi4ELi2ELi16ELb1ELb0EEEJNS5_IJNSA_ILi128EEESH_SH_EEENS5_IJNST_IS1L_SD_EENST_INSA_ILi16EEESD_EEEEESJ_SK_SJ_SK_NS1G_6fusion15FusionCallbacksIS1K_NS1R_17LinearCombinationISJ_fSJ_fLNS_15FloatRoundStyleE2EEES1M_S1Q_JEEENS4_5SM1004TMEM4LOAD26SM100_TMEM_LOAD_32dp32b16xENS4_13SM90_TMA_LOADENS12_INS13_ILi2ELi4ELi3EEES16_NST_INS5_IJS17_S1O_EEENS5_IJS1O_SD_EEEEEEENS4_39AutoVectorizingCopyWithAssumedAlignmentILi128EEENS4_14SM90_TMA_STOREES26_S28_S28_EEEvvEEEEvNT_6ParamsE:
[----:B------:R-:W1:Y:S01]  /*0000*/  LDC R1, c[0x0][0x37c] ;  /* 0x0000df00ff017b82 */ /* 0x000e620000000800 */
[----:B------:R-:W2:Y:S01]  /*0010*/  S2R R69, SR_TID.X ;  /* 0x0000000000457919 */ /* 0x000ea20000002100 */
[----:B------:R-:W3:Y:S06]  /*0020*/  LDCU.64 UR8, c[0x0][0x890] ;  /* 0x00011200ff0877ac */ /* 0x000eec0008000a00 */
[----:B------:R-:W4:Y:S01]  /*0030*/  S2UR UR47, SR_CgaCtaId ;  /* 0x00000000002f79c3 */ /* 0x000f220000008800 */
[----:B------:R-:W-:Y:S02]  /*0040*/  PRMT R56, RZ, 0x7610, R56 ;  /* 0x00007610ff387816 */ /* 0x000fe40000000038 */
[----:B------:R-:W-:-:S02]  /*0050*/  ELECT P0, URZ, PT ;  /* 0x0000000000ff782f */ /* 0x000fc40003800000 */
[----:B---3--:R-:W-:-:S04]  /*0060*/  ISETP.NE.U32.AND P1, PT, RZ, UR8, PT ;  /* 0x00000008ff007c0c */ /* 0x008fc8000bf25070 */
[----:B------:R-:W-:Y:S01]  /*0070*/  ISETP.NE.AND.EX P2, PT, RZ, UR9, PT, P1 ;  /* 0x00000009ff007c0c */ /* 0x000fe2000bf45310 */
[----:B----4-:R-:W-:Y:S02]  /*0080*/  ULOP3.LUT UR68, UR47, 0x1, URZ, 0xc0, !UPT ;  /* 0x000000012f447892 */ /* 0x010fe4000f8ec0ff */
[----:B------:R-:W-:Y:S01]  /*0090*/  ULOP3.LUT UR69, UR47, 0x1, URZ, 0x3c, !UPT ;  /* 0x000000012f457892 */ /* 0x000fe2000f8e3cff */
[----:B--2---:R-:W-:-:S05]  /*00a0*/  SHF.R.U32.HI R57, RZ, 0x5, R69 ;  /* 0x00000005ff397819 */ /* 0x004fca0000011645 */
[----:B------:R-:W2:Y:S02]  /*00b0*/  SHFL.IDX PT, R0, R57, RZ, 0x1f ;  /* 0x00001fff39007589 */ /* 0x000ea400000e0000 */
[----:B--2---:R-:W-:Y:S02]  /*00c0*/  R2UR UR21, R0 ;  /* 0x00000000001572ca */ /* 0x004fe400000e0000 */
[----:B-1----:R-:W-:Y:S05]  /*00d0*/  @P2 BRA `(.L_x_0) ;  /* 0x0000000000302947 */ /* 0x002fea0003800000 */
[----:B------:R-:W1:Y:S02]  /*00e0*/  LDCU.64 UR4, c[0x0][0x888] ;  /* 0x00011100ff0477ac */ /* 0x000e640008000a00 */
[----:B-1----:R-:W-:-:S04]  /*00f0*/  UISETP.NE.U32.AND UP0, UPT, UR4, URZ, UPT ;  /* 0x000000ff0400728c */ /* 0x002fc8000bf05070 */
[----:B------:R-:W-:-:S09]  /*0100*/  UISETP.NE.AND.EX UP0, UPT, UR5, URZ, UPT, UP0 ;  /* 0x000000ff0500728c */ /* 0x000fd2000bf05300 */
[----:B------:R-:W-:Y:S05]  /*0110*/  BRA.U !UP0, `(.L_x_1) ;  /* 0x0000000108147547 */ /* 0x000fea000b800000 */
[----:B------:R-:W1:Y:S01]  /*0120*/  LDC.64 R26, c[0x0][0x888] ;  /* 0x00022200ff1a7b82 */ /* 0x000e620000000a00 */
[----:B------:R-:W1:Y:S02]  /*0130*/  LDCU.64 UR4, c[0x0][0x358] ;  /* 0x00006b00ff0477ac */ /* 0x000e640008000a00 */
[----:B-1----:R1:W5:Y:S01]  /*0140*/  LDG.E R26, desc[UR4][R26.64] ;  /* 0x000000041a1a7981 */ /* 0x002362000c1e1900 */
[----:B------:R-:W-:Y:S01]  /*0150*/  HFMA2 R56, -RZ, RZ, 0, 5.9604644775390625e-08 ;  /* 0x00000001ff387431 */ /* 0x000fe200000001ff */
[----:B------:R-:W-:Y:S05]  /*0160*/  BRA `(.L_x_0) ;  /* 0x00000000000c7947 */ /* 0x000fea0003800000 */
.L_x_1:
[----:B------:R-:W1:Y:S01]  /*0170*/  LDCU UR4, c[0x0][0x880] ;  /* 0x00011000ff0477ac */ /* 0x000e620008000800 */
[----:B------:R-:W-:Y:S01]  /*0180*/  HFMA2 R56, -RZ, RZ, 0, 5.9604644775390625e-08 ;  /* 0x00000001ff387431 */ /* 0x000fe200000001ff */
[----:B-1----:R-:W-:-:S07]  /*0190*/  MOV R26, UR4 ;  /* 0x00000004001a7c02 */ /* 0x002fce0008000f00 */
.L_x_0:
[----:B------:R-:W2:Y:S02]  /*01a0*/  LDCU.64 UR4, c[0x0][0x8b0] ;  /* 0x00011600ff0477ac */ /* 0x000ea40008000a00 */
[----:B--2---:R-:W-:-:S04]  /*01b0*/  UISETP.NE.U32.AND UP0, UPT, UR4, URZ, UPT ;  /* 0x000000ff0400728c */ /* 0x004fc8000bf05070 */
[----:B------:R-:W-:-:S09]  /*01c0*/  UISETP.NE.AND.EX UP0, UPT, UR5, URZ, UPT, UP0 ;  /* 0x000000ff0500728c */ /* 0x000fd2000bf05300 */
[----:B------:R-:W-:Y:S05]  /*01d0*/  BRA.U UP0, `(.L_x_2) ;  /* 0x0000000100287547 */ /* 0x000fea000b800000 */
[----:B------:R-:W2:Y:S02]  /*01e0*/  LDCU.64 UR4, c[0x0][0x8a8] ;  /* 0x00011500ff0477ac */ /* 0x000ea40008000a00 */
[----:B--2---:R-:W-:-:S04]  /*01f0*/  UISETP.NE.U32.AND UP0, UPT, UR4, URZ, UPT ;  /* 0x000000ff0400728c */ /* 0x004fc8000bf05070 */
[----:B------:R-:W-:-:S09]  /*0200*/  UISETP.NE.AND.EX UP0, UPT, UR5, URZ, UPT, UP0 ;  /* 0x000000ff0500728c */ /* 0x000fd2000bf05300 */
[----:B------:R-:W-:Y:S05]  /*0210*/  BRA.U !UP0, `(.L_x_3) ;  /* 0x0000000108107547 */ /* 0x000fea000b800000 */
[----:B------:R-:W2:Y:S01]  /*0220*/  LDC.64 R24, c[0x0][0x8a8] ;  /* 0x00022a00ff187b82 */ /* 0x000ea20000000a00 */
[----:B------:R-:W2:Y:S02]  /*0230*/  LDCU.64 UR4, c[0x0][0x358] ;  /* 0x00006b00ff0477ac */ /* 0x000ea40008000a00 */
[----:B--2---:R2:W5:Y:S01]  /*0240*/  LDG.E R24, desc[UR4][R24.64] ;  /* 0x0000000418187981 */ /* 0x004562000c1e1900 */
[----:B------:R-:W-:Y:S05]  /*0250*/  BRA `(.L_x_2) ;  /* 0x0000000000087947 */ /* 0x000fea0003800000 */
.L_x_3:
[----:B------:R-:W2:Y:S02]  /*0260*/  LDCU UR4, c[0x0][0x8a0] ;  /* 0x00011400ff0477ac */ /* 0x000ea40008000800 */
[----:B--2---:R-:W-:Y:S02]  /*0270*/  MOV R24, UR4 ;  /* 0x0000000400187c02 */ /* 0x004fe40008000f00 */
.L_x_2:
[----:B------:R-:W-:Y:S01]  /*0280*/  IMAD.U32 R0, RZ, RZ, UR21 ;  /* 0x00000015ff007e24 */ /* 0x000fe2000f8e00ff */
[----:B------:R-:W-:Y:S04]  /*0290*/  BSSY.RECONVERGENT B0, `(.L_x_4) ;  /* 0x000000c000007945 */ /* 0x000fe80003800200 */
[C---:B------:R-:W-:Y:S02]  /*02a0*/  ISETP.NE.OR P3, PT, R0.reuse, 0x1, !P0 ;  /* 0x000000010000780c */ /* 0x040fe40004765670 */
[----:B------:R-:W-:-:S11]  /*02b0*/  ISETP.NE.OR P2, PT, R0, 0x3, !P0 ;  /* 0x000000030000780c */ /* 0x000fd60004745670 */
[----:B------:R-:W-:Y:S05]  /*02c0*/  @P3 BRA `(.L_x_5) ;  /* 0x0000000000203947 */ /* 0x000fea0003800000 */
[----:B------:R-:W3:Y:S02]  /*02d0*/  LDCU.64 UR4, c[0x0][0x348] ;  /* 0x00006900ff0477ac */ /* 0x000ee40008000a00 */
[----:B---3--:R-:W-:Y:S02]  /*02e0*/  UIADD3 UR6, UP1, UPT, UR4, 0x80, URZ ;  /* 0x0000008004067890 */ /* 0x008fe4000ff3e0ff */
[----:B------:R-:W-:Y:S02]  /*02f0*/  UIADD3 UR4, UP0, UPT, UR4, 0x180, URZ ;  /* 0x0000018004047890 */ /* 0x000fe4000ff1e0ff */
[----:B------:R-:W-:Y:S02]  /*0300*/  UIADD3.X UR7, UPT, UPT, URZ, UR5, URZ, UP1, !UPT ;  /* 0x00000005ff077290 */ /* 0x000fe40008ffe4ff */
[----:B------:R-:W-:-:S07]  /*0310*/  UIADD3.X UR5, UPT, UPT, URZ, UR5, URZ, UP0, !UPT ;  /* 0x00000005ff057290 */ /* 0x000fce00087fe4ff */
[----:B------:R3:W-:Y:S02]  /*0320*/  UTMACCTL.PF [UR6] ;  /* 0x00000000060079b9 */ /* 0x0007e40008040000 */
[----:B------:R3:W-:Y:S02]  /*0330*/  UTMACCTL.PF [UR4] ;  /* 0x00000000040079b9 */ /* 0x0007e40008040000 */
[----:B---3--:R-:W-:Y:S01]  /*0340*/  NOP ;  /* 0x0000000000007918 */ /* 0x008fe20000000000 */
.L_x_5:
[----:B------:R-:W-:Y:S05]  /*0350*/  BSYNC.RECONVERGENT B0 ;  /* 0x0000000000007941 */ /* 0x000fea0003800200 */
.L_x_4:
[----:B------:R-:W-:Y:S04]  /*0360*/  BSSY.RECONVERGENT B0, `(.L_x_6) ;  /* 0x000000a000007945 */ /* 0x000fe80003800200 */
        /* <DEDUP_REMOVED lines=9> */
.L_x_7:
[----:B------:R-:W-:Y:S05]  /*0400*/  BSYNC.RECONVERGENT B0 ;  /* 0x0000000000007941 */ /* 0x000fea0003800200 */
.L_x_6:
[----:B------:R-:W3:Y:S01]  /*0410*/  LDCU.64 UR4, c[0x0][0x888] ;  /* 0x00011100ff0477ac */ /* 0x000ee20008000a00 */
[----:B------:R-:W-:Y:S01]  /*0420*/  ISETP.NE.AND.EX P1, PT, RZ, UR9, PT, P1 ;  /* 0x00000009ff007c0c */ /* 0x000fe2000bf25310 */
[----:B------:R-:W-:Y:S01]  /*0430*/  UPLOP3.LUT UP4, UPT, UPT, UPT, UPT, 0x80, 0x8 ;  /* 0x000000000008789c */ /* 0x000fe20003f8f070 */
[----:B---3--:R-:W-:-:S04]  /*0440*/  ISETP.NE.U32.AND P2, PT, RZ, UR4, PT ;  /* 0x00000004ff007c0c */ /* 0x008fc8000bf45070 */
[----:B------:R-:W-:-:S13]  /*0450*/  ISETP.NE.AND.EX P2, PT, RZ, UR5, PT, P2 ;  /* 0x00000005ff007c0c */ /* 0x000fda000bf45320 */
[----:B------:R-:W-:Y:S05]  /*0460*/  @P2 BRA P1, `(.L_x_8) ;  /* 0x0000000000282947 */ /* 0x000fea0000800000 */
[----:B------:R-:W-:Y:S01]  /*0470*/  UISETP.NE.U32.AND UP0, UPT, UR8, URZ, UPT ;  /* 0x000000ff0800728c */ /* 0x000fe2000bf05070 */
[----:B-----5:R-:W-:Y:S01]  /*0480*/  FSETP.NEU.AND P1, PT, R26, RZ, PT ;  /* 0x000000ff1a00720b */ /* 0x020fe20003f2d000 */
[----:B------:R-:W-:Y:S02]  /*0490*/  UISETP.NE.U32.AND UP2, UPT, UR4, URZ, UPT ;  /* 0x000000ff0400728c */ /* 0x000fe4000bf45070 */
[----:B------:R-:W-:Y:S02]  /*04a0*/  UISETP.NE.AND.EX UP1, UPT, UR9, URZ, UPT, UP0 ;  /* 0x000000ff0900728c */ /* 0x000fe4000bf25300 */
[----:B------:R-:W-:-:S04]  /*04b0*/  UISETP.NE.AND.EX UP0, UPT, UR5, URZ, UPT, UP2 ;  /* 0x000000ff0500728c */ /* 0x000fc8000bf05320 */
[----:B------:R-:W-:-:S04]  /*04c0*/  USEL UR4, URZ, 0xffffffff, UP0 ;  /* 0xffffffffff047887 */ /* 0x000fc80008000000 */
[----:B------:R-:W-:Y:S01]  /*04d0*/  VOTEU.ANY UP0, P1 ;  /* 0x0000000000ff7886 */ /* 0x000fe20000800100 */
[----:B------:R-:W-:-:S04]  /*04e0*/  @!UP1 USEL UR4, URZ, 0xffffffff, UP0 ;  /* 0xffffffffff049887 */ /* 0x000fc80008000000 */
[----:B------:R-:W-:-:S04]  /*04f0*/  ULOP3.LUT UR4, UR4, 0x1, URZ, 0xc0, !UPT ;  /* 0x0000000104047892 */ /* 0x000fc8000f8ec0ff */
[----:B------:R-:W-:-:S11]  /*0500*/  UISETP.NE.U32.AND UP4, UPT, UR4, 0x1, UPT ;  /* 0x000000010400788c */ /* 0x000fd6000bf85070 */
.L_x_8:
[----:B------:R-:W3:Y:S01]  /*0510*/  SHFL.IDX PT, R0, R57, RZ, 0x1f ;  /* 0x00001fff39007589 */ /* 0x000ee200000e0000 */
[----:B------:R-:W-:-:S04]  /*0520*/  UISETP.NE.AND UP0, UPT, UR21, 0x2, UPT ;  /* 0x000000021500788c */ /* 0x000fc8000bf05270 */
[----:B------:R-:W-:Y:S02]  /*0530*/  UISETP.EQ.AND UP1, UPT, UR68, URZ, !UP0 ;  /* 0x000000ff4400728c */ /* 0x000fe4000c722270 */
[----:B------:R-:W-:-:S04]  /*0540*/  USEL UR40, URZ, 0x1, UP0 ;  /* 0x00000001ff287887 */ /* 0x000fc80008000000 */
[----:B------:R-:W-:Y:S02]  /*0550*/  PLOP3.LUT P4, PT, P0, PT, UP1, 0x80, 0x8 ;  /* 0x000000000008781c */ /* 0x000fe4000078f018 */
[----:B---3--:R-:W-:-:S13]  /*0560*/  ISETP.NE.AND P1, PT, R0, RZ, PT ;  /* 0x000000ff0000720c */ /* 0x008fda0003f25270 */
[----:B------:R-:W-:Y:S05]  /*0570*/  @P1 BRA `(.L_x_9) ;  /* 0x0000000000541947 */ /* 0x000fea0003800000 */
[----:B------:R-:W-:Y:S01]  /*0580*/  UMOV UR4, 0x400 ;  /* 0x0000040000047882 */ /* 0x000fe20000000000 */
[----:B------:R-:W-:Y:S01]  /*0590*/  UMOV UR8, 0x1 ;  /* 0x0000000100087882 */ /* 0x000fe20000000000 */
[----:B------:R-:W-:Y:S01]  /*05a0*/  UMOV UR6, 0x4 ;  /* 0x0000000400067882 */ /* 0x000fe20000000000 */
[----:B------:R-:W-:Y:S02]  /*05b0*/  ULEA UR4, UR47, UR4, 0x18 ;  /* 0x000000042f047291 */ /* 0x000fe4000f8ec0ff */
[----:B------:R-:W-:-:S04]  /*05c0*/  UIADD3 UR8, UPT, UPT, -UR8, 0x100000, URZ ;  /* 0x0010000008087890 */ /* 0x000fc8000fffe1ff */
[----:B------:R-:W-:Y:S02]  /*05d0*/  USHF.L.U32 UR9, UR8, 0xb, URZ ;  /* 0x0000000b08097899 */ /* 0x000fe400080006ff */
[----:B------:R-:W-:Y:S02]  /*05e0*/  USHF.L.U32 UR8, UR8, 0x1, URZ ;  /* 0x0000000108087899 */ /* 0x000fe400080006ff */
[----:B------:R-:W-:-:S04]  /*05f0*/  UIADD3 UR6, UPT, UPT, -UR6, 0x100000, URZ ;  /* 0x0010000006067890 */ /* 0x000fc8000fffe1ff */
[----:B------:R-:W-:Y:S02]  /*0600*/  USHF.L.U32 UR7, UR6, 0xb, URZ ;  /* 0x0000000b06077899 */ /* 0x000fe400080006ff */
[----:B------:R-:W-:Y:S01]  /*0610*/  USHF.L.U32 UR6, UR6, 0x1, URZ ;  /* 0x0000000106067899 */ /* 0x000fe200080006ff */
[----:B------:R-:W-:Y:S01]  /*0620*/  ELECT P1, URZ, PT ;  /* 0x0000000000ff782f */ /* 0x000fe20003820000 */
[----:B------:R-:W3:Y:S02]  /*0630*/  FENCE.VIEW.ASYNC.S ;  /* 0x00000000000073c6 */ /* 0x000ee40000000000 */
[----:B---3--:R3:W4:Y:S08]  /*0640*/  SYNCS.EXCH.64 URZ, [UR4], UR8 ;  /* 0x0000000804ff75b2 */ /* 0x0087300008000100 */
[----:B------:R3:W1:Y:S01]  /*0650*/  SYNCS.EXCH.64 URZ, [UR4+0x20], UR6 ;  /* 0x0000200604ff75b2 */ /* 0x0006620008000100 */
[----:B------:R3:W1:Y:S01]  /*0660*/  SYNCS.EXCH.64 URZ, [UR4+0x8], UR8 ;  /* 0x0000080804ff75b2 */ /* 0x0006620008000100 */
[----:B------:R3:W1:Y:S01]  /*0670*/  SYNCS.EXCH.64 URZ, [UR4+0x28], UR6 ;  /* 0x0000280604ff75b2 */ /* 0x0006620008000100 */
[----:B------:R3:W1:Y:S01]  /*0680*/  SYNCS.EXCH.64 URZ, [UR4+0x10], UR8 ;  /* 0x0000100804ff75b2 */ /* 0x0006620008000100 */
[----:B------:R3:W1:Y:S01]  /*0690*/  SYNCS.EXCH.64 URZ, [UR4+0x30], UR6 ;  /* 0x0000300604ff75b2 */ /* 0x0006620008000100 */
[----:B------:R3:W1:Y:S01]  /*06a0*/  SYNCS.EXCH.64 URZ, [UR4+0x18], UR8 ;  /* 0x0000180804ff75b2 */ /* 0x0006620008000100 */
[----:B------:R3:W1:Y:S01]  /*06b0*/  SYNCS.EXCH.64 URZ, [UR4+0x38], UR6 ;  /* 0x0000380604ff75b2 */ /* 0x0006620008000100 */
[----:B------:R-:W-:Y:S01]  /*06c0*/  NOP ;  /* 0x0000000000007918 */ /* 0x000fe20000000000 */
.L_x_9:
[----:B------:R-:W2:Y:S01]  /*06d0*/  SHFL.IDX PT, R0, R57, RZ, 0x1f ;  /* 0x00001fff39007589 */ /* 0x000ea200000e0000 */
[----:B------:R-:W-:Y:S01]  /*06e0*/  NOP ;  /* 0x0000000000007918 */ /* 0x000fe20000000000 */
[----:B--2---:R-:W-:-:S13]  /*06f0*/  ISETP.NE.AND P1, PT, R0, 0x1, PT ;  /* 0x000000010000780c */ /* 0x004fda0003f25270 */
[----:B------:R-:W-:Y:S05]  /*0700*/  @P1 BRA `(.L_x_10) ;  /* 0x0000000000541947 */ /* 0x000fea0003800000 */
[----:B---3--:R-:W-:Y:S01]  /*0710*/  UMOV UR4, 0x400 ;  /* 0x0000040000047882 */ /* 0x008fe20000000000 */
        /* <DEDUP_REMOVED lines=10> */
[----:B------:R-:W2:Y:S02]  /*07c0*/  FENCE.VIEW.ASYNC.S ;  /* 0x00000000000073c6 */ /* 0x000ea40000000000 */
[----:B--2---:R2:W3:Y:S08]  /*07d0*/  SYNCS.EXCH.64 URZ, [UR4+0x40], UR8 ;  /* 0x0000400804ff75b2 */ /* 0x0044f00008000100 */
        /* <DEDUP_REMOVED lines=8> */
.L_x_10:
[----:B------:R-:W4:Y:S01]  /*0860*/  SHFL.IDX PT, R0, R57, RZ, 0x1f ;  /* 0x00001fff39007589 */ /* 0x000f2200000e0000 */
[----:B------:R-:W-:Y:S01]  /*0870*/  NOP ;  /* 0x0000000000007918 */ /* 0x000fe20000000000 */
[----:B----4-:R-:W-:-:S13]  /*0880*/  ISETP.NE.AND P1, PT, R0, 0x3, PT ;  /* 0x000000030000780c */ /* 0x010fda0003f25270 */
[----:B------:R-:W-:Y:S05]  /*0890*/  @P1 BRA `(.L_x_11) ;  /* 0x00000000002c1947 */ /* 0x000fea0003800000 */
[----:B--23--:R-:W-:Y:S01]  /*08a0*/  UMOV UR6, 0x400 ;  /* 0x0000040000067882 */ /* 0x00cfe20000000000 */
[----:B------:R-:W-:Y:S01]  /*08b0*/  UMOV UR4, 0x20 ;  /* 0x0000002000047882 */ /* 0x000fe20000000000 */
[----:B------:R-:W-:Y:S02]  /*08c0*/  ULEA UR6, UR47, UR6, 0x18 ;  /* 0x000000062f067291 */ /* 0x000fe4000f8ec0ff */
[----:B------:R-:W-:-:S04]  /*08d0*/  UIADD3 UR4, UPT, UPT, -UR4, 0x100000, URZ ;  /* 0x0010000004047890 */ /* 0x000fc8000fffe1ff */
[----:B------:R-:W-:Y:S02]  /*08e0*/  USHF.L.U32 UR5, UR4, 0xb, URZ ;  /* 0x0000000b04057899 */ /* 0x000fe400080006ff */
[----:B------:R-:W-:Y:S01]  /*08f0*/  USHF.L.U32 UR4, UR4, 0x1, URZ ;  /* 0x0000000104047899 */ /* 0x000fe200080006ff */
[----:B------:R-:W-:Y:S01]  /*0900*/  ELECT P1, URZ, PT ;  /* 0x0000000000ff782f */ /* 0x000fe20003820000 */
[----:B------:R-:W2:Y:S10]  /*0910*/  FENCE.VIEW.ASYNC.S ;  /* 0x00000000000073c6 */ /* 0x000eb40000000000 */
[----:B--2---:R4:W2:Y:S01]  /*0920*/  SYNCS.EXCH.64 URZ, [UR6+0x80], UR4 ;  /* 0x0000800406ff75b2 */ /* 0x0048a20008000100 */
[----:B------:R4:W3:Y:S02]  /*0930*/  SYNCS.EXCH.64 URZ, [UR6+0x88], UR4 ;  /* 0x0000880406ff75b2 */ /* 0x0008e40008000100 */
[----:B----4-:R-:W-:Y:S01]  /*0940*/  NOP ;  /* 0x0000000000007918 */ /* 0x010fe20000000000 */
.L_x_11:
[----:B------:R-:W4:Y:S01]  /*0950*/  SHFL.IDX PT, R0, R57, RZ, 0x1f ;  /* 0x00001fff39007589 */ /* 0x000f2200000e0000 */
[----:B------:R-:W-:Y:S01]  /*0960*/  NOP ;  /* 0x0000000000007918 */ /* 0x000fe20000000000 */
[----:B----4-:R-:W-:-:S13]  /*0970*/  ISETP.NE.AND P1, PT, R0, 0x4, PT ;  /* 0x000000040000780c */ /* 0x010fda0003f25270 */
[----:B------:R-:W-:Y:S05]  /*0980*/  @P1 BRA `(.L_x_12) ;  /* 0x0000000000481947 */ /* 0x000fea0003800000 */
[----:B--23--:R-:W-:Y:S01]  /*0990*/  UMOV UR4, 0x720 ;  /* 0x0000072000047882 */ /* 0x00cfe20000000000 */
[----:B------:R-:W-:Y:S01]  /*09a0*/  UMOV UR6, 0x400 ;  /* 0x0000040000067882 */ /* 0x000fe20000000000 */
[----:B------:R-:W-:Y:S01]  /*09b0*/  USEL UR4, UR4, 0x620, UP4 ;  /* 0x0000062004047887 */ /* 0x000fe2000a000000 */
        /* <DEDUP_REMOVED lines=10> */
[----:B--2---:R4:W2:Y:S08]  /*0a60*/  SYNCS.EXCH.64 URZ, [UR6+0x90], UR8 ;  /* 0x0000900806ff75b2 */ /* 0x0048b00008000100 */
[----:B------:R4:W3:Y:S01]  /*0a70*/  SYNCS.EXCH.64 URZ, [UR6+0xa0], UR4 ;  /* 0x0000a00406ff75b2 */ /* 0x0008e20008000100 */
[----:B------:R4:W1:Y:S01]  /*0a80*/  SYNCS.EXCH.64 URZ, [UR6+0x98], UR8 ;  /* 0x0000980806ff75b2 */ /* 0x0008620008000100 */
[----:B------:R4:W1:Y:S02]  /*0a90*/  SYNCS.EXCH.64 URZ, [UR6+0xa8], UR4 ;  /* 0x0000a80406ff75b2 */ /* 0x0008640008000100 */
[----:B----4-:R-:W-:Y:S01]  /*0aa0*/  NOP ;  /* 0x0000000000007918 */ /* 0x010fe20000000000 */
.L_x_12:
[----:B------:R-:W4:Y:S01]  /*0ab0*/  SHFL.IDX PT, R0, R57, RZ, 0x1f ;  /* 0x00001fff39007589 */ /* 0x000f2200000e0000 */
[----:B------:R-:W-:Y:S01]  /*0ac0*/  NOP ;  /* 0x0000000000007918 */ /* 0x000fe20000000000 */
[----:B----4-:R-:W-:-:S13]  /*0ad0*/  ISETP.NE.AND P1, PT, R0, 0x5, PT ;  /* 0x000000050000780c */ /* 0x010fda0003f25270 */
[----:B------:R-:W-:Y:S05]  /*0ae0*/  @P1 BRA `(.L_x_13) ;  /* 0x0000000000541947 */ /* 0x000fea0003800000 */
[----:B--23--:R-:W-:Y:S01]  /*0af0*/  UMOV UR4, 0x400 ;  /* 0x0000040000047882 */ /* 0x00cfe20000000000 */
        /* <DEDUP_REMOVED lines=14> */
[----:B------:R4:W1:Y:S01]  /*0be0*/  SYNCS.EXCH.64 URZ, [UR4+0xd8], UR8 ;  /* 0x0000d80804ff75b2 */ /* 0x0008620008000100 */
[----:B------:R4:W1:Y:S01]  /*0bf0*/  SYNCS.EXCH.64 URZ, [UR4+0xc0], UR6 ;  /* 0x0000c00604ff75b2 */ /* 0x0008620008000100 */
[----:B------:R4:W1:Y:S01]  /*0c00*/  SYNCS.EXCH.64 URZ, [UR4+0xe0], UR8 ;  /* 0x0000e00804ff75b2 */ /* 0x0008620008000100 */
[----:B------:R4:W1:Y:S01]  /*0c10*/  SYNCS.EXCH.64 URZ, [UR4+0xc8], UR6 ;  /* 0x0000c80604ff75b2 */ /* 0x0008620008000100 */
[----:B------:R4:W1:Y:S02]  /*0c20*/  SYNCS.EXCH.64 URZ, [UR4+0xe8], UR8 ;  /* 0x0000e80804ff75b2 */ /* 0x0008640008000100 */
[----:B----4-:R-:W-:Y:S01]  /*0c30*/  NOP ;  /* 0x0000000000007918 */ /* 0x010fe20000000000 */
.L_x_13:
[----:B------:R-:W4:Y:S01]  /*0c40*/  SHFL.IDX PT, R0, R57, RZ, 0x1f ;  /* 0x00001fff39007589 */ /* 0x000f2200000e0000 */
[----:B------:R-:W-:Y:S01]  /*0c50*/  ISETP.NE.OR P0, PT, RZ, UR21, !P0 ;  /* 0x00000015ff007c0c */ /* 0x000fe2000c705670 */
        /* <DEDUP_REMOVED lines=12> */
[----:B------:R4:W3:Y:S01]  /*0d20*/  SYNCS.EXCH.64 URZ, [UR4+0x100], UR6 ;  /* 0x0001000604ff75b2 */ /* 0x0008e20008000100 */
[----:B------:R4:W1:Y:S01]  /*0d30*/  SYNCS.EXCH.64 URZ, [UR4+0xf8], UR6 ;  /* 0x0000f80604ff75b2 */ /* 0x0008620008000100 */
[----:B------:R4:W1:Y:S02]  /*0d40*/  SYNCS.EXCH.64 URZ, [UR4+0x108], UR6 ;  /* 0x0001080604ff75b2 */ /* 0x0008640008000100 */
[----:B----4-:R-:W-:Y:S01]  /*0d50*/  NOP ;  /* 0x0000000000007918 */ /* 0x010fe20000000000 */
.L_x_14:
[----:B------:R-:W-:Y:S01]  /*0d60*/  VOTEU.ALL UP0, P0 ;  /* 0x0000000000ff7886 */ /* 0x000fe20000000000 */
[----:B--23--:R-:W-:Y:S01]  /*0d70*/  UMOV UR4, 0x20 ;  /* 0x0000002000047882 */ /* 0x00cfe20000000000 */
[----:B------:R-:W2:Y:S01]  /*0d80*/  LDCU UR7, c[0x0][0x36c] ;  /* 0x00006d80ff0777ac */ /* 0x000ea20008000800 */
[----:B------:R-:W-:Y:S01]  /*0d90*/  NOP ;  /* 0x0000000000007918 */ /* 0x000fe20000000000 */
[----:B------:R-:W-:Y:S01]  /*0da0*/  LOP3.LUT R0, R69, 0x1f, RZ, 0xc0, !PT ;  /* 0x0000001f45007812 */ /* 0x000fe200078ec0ff */
[----:B------:R-:W-:Y:S01]  /*0db0*/  @!UP0 UMOV UR6, 0x400 ;  /* 0x0000040000068882 */ /* 0x000fe20000000000 */
[----:B------:R-:W-:-:S04]  /*0dc0*/  @!UP0 UIADD3 UR4, UPT, UPT, -UR4, 0x100000, URZ ;  /* 0x0010000004048890 */ /* 0x000fc8000fffe1ff */
[----:B------:R-:W-:Y:S02]  /*0dd0*/  @!UP0 USHF.L.U32 UR5, UR4, 0xb, URZ ;  /* 0x0000000b04058899 */ /* 0x000fe400080006ff */
[----:B------:R-:W-:Y:S02]  /*0de0*/  @!UP0 USHF.L.U32 UR4, UR4, 0x1, URZ ;  /* 0x0000000104048899 */ /* 0x000fe400080006ff */
[----:B------:R-:W-:Y:S01]  /*0df0*/  @!UP0 ULEA UR6, UR47, UR6, 0x18 ;  /* 0x000000062f068291 */ /* 0x000fe2000f8ec0ff */
[----:B------:R-:W-:Y:S01]  /*0e00*/  VOTEU.ALL UP0, P0 ;  /* 0x0000000000ff7886 */ /* 0x000fe20000000000 */
[----:B------:R-:W-:Y:S02]  /*0e10*/  UISETP.NE.AND UP5, UPT, UR21, URZ, UPT ;  /* 0x000000ff1500728c */ /* 0x000fe4000bfa5270 */
[----:B--2---:R-:W-:Y:S01]  /*0e20*/  UISETP.EQ.U32.AND UP6, UPT, UR7, 0x1, UPT ;  /* 0x000000010700788c */ /* 0x004fe2000bfc2070 */
[----:B------:R-:W2:Y:S07]  /*0e30*/  FENCE.VIEW.ASYNC.S ;  /* 0x00000000000073c6 */ /* 0x000eae0000000000 */
[----:B--2---:R2:W3:Y:S01]  /*0e40*/  @!UP0 SYNCS.EXCH.64 URZ, [UR6+0x110], UR4 ;  /* 0x0001100406ff85b2 */ /* 0x0044e20008000100 */
[----:B------:R-:W-:Y:S05]  /*0e50*/  BRA.U !UP6, `(.L_x_15) ;  /* 0x000000010e087547 */ /* 0x000fea000b800000 */
[----:B-1-3--:R-:W-:Y:S01]  /*0e60*/  UCGABAR_ARV ;  /* 0x00000000000079c7 */ /* 0x00afe20008000000 */
[----:B------:R-:W-:Y:S05]  /*0e70*/  BRA `(.L_x_16) ;  /* 0x0000000000047947 */ /* 0x000fea0003800000 */
.L_x_15:
[----:B-1-3--:R-:W-:Y:S01]  /*0e80*/  NOP ;  /* 0x0000000000007918 */ /* 0x00afe20000000000 */
.L_x_16:
[----:B------:R-:W1:Y:S01]  /*0e90*/  S2UR UR25, SR_CTAID.X ;  /* 0x00000000001979c3 */ /* 0x000e620000002500 */
[----:B------:R-:W-:-:S05]  /*0ea0*/  CS2R.32 R58, SR_CgaSize ;  /* 0x00000000003a7805 */ /* 0x000fca0000008a00 */
[----:B------:R-:W-:-:S05]  /*0eb0*/  IMAD R58, R58, -0xa0, RZ ;  /* 0xffffff603a3a7824 */ /* 0x000fca00078e02ff */
[----:B--2---:R-:W-:-:S14]  /*0ec0*/  R2UR UR5, R58 ;  /* 0x000000003a0572ca */ /* 0x004fdc00000e0000 */
[----:B------:R-:W2:Y:S01]  /*0ed0*/  LDCU UR5, c[0x0][UR5+0x2b0] ;  /* 0x00005600050577ac */ /* 0x000ea20008000800 */
[----:B------:R-:W-:-:S05]  /*0ee0*/  CS2R.32 R58, SR_CgaSize ;  /* 0x00000000003a7805 */ /* 0x000fca0000008a00 */
[----:B------:R-:W-:-:S05]  /*0ef0*/  IMAD R58, R58, -0xa0, RZ ;  /* 0xffffff603a3a7824 */ /* 0x000fca00078e02ff */
[----:B------:R-:W-:-:S14]  /*0f00*/  R2UR UR4, R58 ;  /* 0x000000003a0472ca */ /* 0x000fdc00000e0000 */
[----:B------:R-:W3:Y:S01]  /*0f10*/  LDCU UR4, c[0x0][UR4+0x2b4] ;  /* 0x00005680040477ac */ /* 0x000ee20008000800 */
[----:B------:R-:W4:Y:S01]  /*0f20*/  S2UR UR20, SR_CTAID.Y ;  /* 0x00000000001479c3 */ /* 0x000f220000002600 */
[----:B------:R-:W-:-:S05]  /*0f30*/  CS2R.32 R58, SR_CgaSize ;  /* 0x00000000003a7805 */ /* 0x000fca0000008a00 */
[----:B------:R-:W-:-:S05]  /*0f40*/  IMAD R58, R58, -0xa0, RZ ;  /* 0xffffff603a3a7824 */ /* 0x000fca00078e02ff */
[----:B------:R-:W-:-:S14]  /*0f50*/  R2UR UR7, R58 ;  /* 0x000000003a0772ca */ /* 0x000fdc00000e0000 */
[----:B------:R-:W3:Y:S01]  /*0f60*/  LDCU UR7, c[0x0][UR7+0x2a0] ;  /* 0x00005400070777ac */ /* 0x000ee20008000800 */
[----:B------:R-:W-:Y:S01]  /*0f70*/  UISETP.GT.U32.AND UP0, UPT, UR68, 0xffff, UPT ;  /* 0x0000ffff4400788c */ /* 0x000fe2000bf04070 */
[----:B------:R-:W-:-:S05]  /*0f80*/  CS2R.32 R58, SR_CgaSize ;  /* 0x00000000003a7805 */ /* 0x000fca0000008a00 */
[----:B------:R-:W-:-:S05]  /*0f90*/  IMAD R58, R58, -0xa0, RZ ;  /* 0xffffff603a3a7824 */ /* 0x000fca00078e02ff */
[----:B------:R-:W-:-:S14]  /*0fa0*/  R2UR UR63, R58 ;  /* 0x000000003a3f72ca */ /* 0x000fdc00000e0000 */
[----:B------:R-:W3:Y:S01]  /*0fb0*/  LDCU UR63, c[0x0][UR63+0x2a4] ;  /* 0x000054803f3f77ac */ /* 0x000ee20008000800 */
[----:B------:R-:W3:Y:S01]  /*0fc0*/  LDCU UR24, c[0x0][0xb24] ;  /* 0x00016480ff1877ac */ /* 0x000ee20008000800 */
[----:B------:R-:W3:Y:S01]  /*0fd0*/  LDCU UR42, c[0x0][0xb24] ;  /* 0x00016480ff2a77ac */ /* 0x000ee20008000800 */
[----:B-1----:R-:W-:Y:S01]  /*0fe0*/  I2FP.F32.U32 R3, UR25 ;  /* 0x0000001900037c45 */ /* 0x002fe20008201000 */
[----:B------:R-:W1:Y:S04]  /*0ff0*/  LDCU UR27, c[0x0][0xb30] ;  /* 0x00016600ff1b77ac */ /* 0x000e680008000800 */
[----:B--2---:R-:W-:Y:S01]  /*1000*/  FMUL R3, R3, UR5 ;  /* 0x0000000503037c20 */ /* 0x004fe20008400000 */
[----:B------:R-:W-:Y:S01]  /*1010*/  USEL UR5, UR68, 0xffff, !UP0 ;  /* 0x0000ffff44057887 */ /* 0x000fe2000c000000 */
[----:B----4-:R-:W-:Y:S01]  /*1020*/  I2FP.F32.U32 R2, UR20 ;  /* 0x0000001400027c45 */ /* 0x010fe20008201000 */
[----:B------:R-:W-:-:S03]  /*1030*/  USHF.L.U32 UR37, UR47, 0x9, URZ ;  /* 0x000000092f257899 */ /* 0x000fc600080006ff */
[----:B------:R-:W2:Y:S01]  /*1040*/  F2I.U32.TRUNC.NTZ R3, R3 ;  /* 0x0000000300037305 */ /* 0x000ea2000020f000 */
[----:B------:R-:W-:Y:S01]  /*1050*/  ULOP3.LUT UR31, UR5, 0xffff, URZ, 0xc0, !UPT ;  /* 0x0000ffff051f7892 */ /* 0x000fe2000f8ec0ff */
[----:B---3--:R-:W-:Y:S01]  /*1060*/  FMUL R2, R2, UR4 ;  /* 0x0000000402027c20 */ /* 0x008fe20008400000 */
[----:B------:R-:W-:-:S05]  /*1070*/  UMOV UR11, 0x55 ;  /* 0x00000055000b7882 */ /* 0x000fca0000000000 */
[----:B------:R-:W3:Y:S01]  /*1080*/  F2I.U32.TRUNC.NTZ R2, R2 ;  /* 0x0000000200027305 */ /* 0x000ee2000020f000 */
[----:B--2---:R-:W-:Y:S02]  /*1090*/  R2UR UR4, R3 ;  /* 0x00000000030472ca */ /* 0x004fe400000e0000 */
[----:B------:R-:W-:Y:S02]  /*10a0*/  PRMT R3, RZ, 0x7610, R3 ;  /* 0x00007610ff037816 */ /* 0x000fe40000000003 */
[----:B---3--:R-:W-:Y:S02]  /*10b0*/  R2UR UR6, R2 ;  /* 0x00000000020672ca */ /* 0x008fe400000e0000 */
[----:B------:R-:W-:-:S07]  /*10c0*/  PRMT R2, RZ, 0x7610, R2 ;  /* 0x00007610ff027816 */ /* 0x000fce0000000002 */
[----:B------:R-:W-:-:S04]  /*10d0*/  UIADD3 UR5, UPT, UPT, -UR4, URZ, URZ ;  /* 0x000000ff04057290 */ /* 0x000fc8000fffe1ff */
[----:B------:R-:W-:Y:S02]  /*10e0*/  UIMAD UR5, UR7, UR5, UR25 ;  /* 0x00000005070572a4 */ /* 0x000fe4000f8e0219 */
[----:B------:R-:W-:-:S04]  /*10f0*/  UIADD3 UR4, UPT, UPT, -UR6, URZ, URZ ;  /* 0x000000ff06047290 */ /* 0x000fc8000fffe1ff */
[----:B------:R-:W-:Y:S01]  /*1100*/  IMAD.U32 R58, RZ, RZ, UR5 ;  /* 0x00000005ff3a7e24 */ /* 0x000fe2000f8e00ff */
[----:B------:R-:W-:Y:S01]  /*1110*/  UIMAD UR63, UR63, UR4, UR20 ;  /* 0x000000043f3f72a4 */ /* 0x000fe2000f8e0214 */
[----:B-1----:R-:W-:Y:S11]  /*1120*/  BRA.U UP5, `(.L_x_17) ;  /* 0x0000000105607547 */ /* 0x002ff6000b800000 */
[----:B------:R-:W-:-:S13]  /*1130*/  R2UR UR4, R58 ;  /* 0x000000003a0472ca */ /* 0x000fda00000e0000 */
[----:B------:R-:W-:Y:S02]  /*1140*/  UISETP.GT.U32.AND UP0, UPT, UR4, 0x1, UPT ;  /* 0x000000010400788c */ /* 0x000fe4000bf04070 */
[----:B------:R-:W-:Y:S02]  /*1150*/  ULOP3.LUT UR10, UR4, 0xfffffffe, URZ, 0xc0, !UPT ;  /* 0xfffffffe040a7892 */ /* 0x000fe4000f8ec0ff */
[----:B------:R-:W-:Y:S02]  /*1160*/  UISETP.NE.AND UP3, UPT, UR63, URZ, UP0 ;  /* 0x000000ff3f00728c */ /* 0x000fe40008765270 */
[----:B------:R-:W-:Y:S02]  /*1170*/  UISETP.NE.AND UP2, UPT, UR63, 0x1, UP0 ;  /* 0x000000013f00788c */ /* 0x000fe40008745270 */
[----:B------:R-:W-:Y:S02]  /*1180*/  UISETP.NE.AND UP1, UPT, UR63, 0x2, UP0 ;  /* 0x000000023f00788c */ /* 0x000fe40008725270 */
[----:B------:R-:W-:-:S02]  /*1190*/  UISETP.NE.AND UP0, UPT, UR63, 0x3, UP0 ;  /* 0x000000033f00788c */ /* 0x000fc40008705270 */
[----:B------:R-:W-:Y:S02]  /*11a0*/  USEL UR6, URZ, 0x1, UP3 ;  /* 0x00000001ff067887 */ /* 0x000fe40009800000 */
[----:B------:R-:W-:Y:S02]  /*11b0*/  USEL UR5, URZ, 0x4, UP2 ;  /* 0x00000004ff057887 */ /* 0x000fe40009000000 */
[----:B------:R-:W-:Y:S02]  /*11c0*/  USEL UR4, URZ, 0x10, UP1 ;  /* 0x00000010ff047887 */ /* 0x000fe40008800000 */
[----:B------:R-:W-:Y:S02]  /*11d0*/  USEL UR9, URZ, 0x40, UP0 ;  /* 0x00000040ff097887 */ /* 0x000fe40008000000 */
[----:B------:R-:W-:Y:S02]  /*11e0*/  USEL UR8, URZ, 0x2, UP3 ;  /* 0x00000002ff087887 */ /* 0x000fe40009800000 */
[----:B------:R-:W-:-:S02]  /*11f0*/  UIADD3 UR4, UPT, UPT, UR4, UR5, UR6 ;  /* 0x0000000504047290 */ /* 0x000fc4000fffe006 */
[----:B------:R-:W-:Y:S02]  /*1200*/  USEL UR6, URZ, 0x20, UP1 ;  /* 0x00000020ff067887 */ /* 0x000fe40008800000 */
[----:B------:R-:W-:Y:S02]  /*1210*/  USEL UR7, URZ, 0x8, UP2 ;  /* 0x00000008ff077887 */ /* 0x000fe40009000000 */
[----:B------:R-:W-:Y:S02]  /*1220*/  UIADD3 UR5, UPT, UPT, UR8, UR9, UR4 ;  /* 0x0000000908057290 */ /* 0x000fe4000fffe004 */
[----:B------:R-:W-:Y:S02]  /*1230*/  ULEA UR4, UR63, UR10, 0x1 ;  /* 0x0000000a3f047291 */ /* 0x000fe4000f8e08ff */
[----:B------:R-:W-:Y:S02]  /*1240*/  USEL UR8, URZ, 0x80, UP0 ;  /* 0x00000080ff087887 */ /* 0x000fe40008000000 */
[----:B------:R-:W-:-:S03]  /*1250*/  UIADD3 UR5, UPT, UPT, UR6, UR7, UR5 ;  /* 0x0000000706057290 */ /* 0x000fc6000fffe005 */
[----:B------:R-:W-:Y:S01]  /*1260*/  UMOV UR6, 0x3 ;  /* 0x0000000300067882 */ /* 0x000fe20000000000 */
[----:B------:R-:W-:Y:S02]  /*1270*/  UIADD3 UR5, UPT, UPT, UR5, UR8, URZ ;  /* 0x0000000805057290 */ /* 0x000fe4000fffe0ff */
[----:B------:R-:W-:-:S04]  /*1280*/  USHF.L.U32 UR4, UR6, UR4, URZ ;  /* 0x0000000406047299 */ /* 0x000fc800080006ff */
[----:B------:R-:W-:Y:S02]  /*1290*/  MOV R3, UR5 ;  /* 0x0000000500037c02 */ /* 0x000fe40008000f00 */
[----:B------:R-:W-:-:S07]  /*12a0*/  IMAD.U32 R2, RZ, RZ, UR4 ;  /* 0x00000004ff027e24 */ /* 0x000fce000f8e00ff */
.L_x_17:
[----:B------:R-:W1:Y:S01]  /*12b0*/  S2UR UR36, SR_CTAID.Z ;  /* 0x00000000002479c3 */ /* 0x000e620000002700 */
[----:B------:R-:W-:Y:S02]  /*12c0*/  UISETP.GE.AND UP0, UPT, UR24, 0x1, UPT ;  /* 0x000000011800788c */ /* 0x000fe4000bf06270 */
[----:B------:R-:W-:Y:S02]  /*12d0*/  UISETP.NE.AND UP3, UPT, UR21, 0x2, UPT ;  /* 0x000000021500788c */ /* 0x000fe4000bf65270 */
[----:B------:R-:W-:Y:S02]  /*12e0*/  ULOP3.LUT UR37, UR37, 0xc00, URZ, 0xc0, !UPT ;  /* 0x00000c0025257892 */ /* 0x000fe4000f8ec0ff */
[----:B------:R-:W-:Y:S01]  /*12f0*/  USHF.L.U32 UR31, UR11, UR31, URZ ;  /* 0x0000001f0b1f7299 */ /* 0x000fe200080006ff */
[----:B------:R-:W-:Y:S02]  /*1300*/  UMOV UR16, UR25 ;  /* 0x0000001900107c82 */ /* 0x000fe40008000000 */
[----:B------:R-:W-:Y:S09]  /*1310*/  BRA.U !UP0, `(.L_x_18) ;  /* 0x0000000108d47547 */ /* 0x000ff2000b800000 */
[----:B------:R-:W2:Y:S01]  /*1320*/  LDCU.128 UR12, c[0x0][0xb10] ;  /* 0x00016200ff0c77ac */ /* 0x000ea20008000c00 */
[----:B------:R-:W3:Y:S01]  /*1330*/  LDCU UR6, c[0x0][0x370] ;  /* 0x00006e00ff0677ac */ /* 0x000ee20008000800 */
[----:B------:R-:W4:Y:S01]  /*1340*/  LDCU UR5, c[0x0][0x374] ;  /* 0x00006e80ff0577ac */ /* 0x000f220008000800 */
[----:B------:R-:W1:Y:S01]  /*1350*/  LDCU UR26, c[0x0][0xb0c] ;  /* 0x00016180ff1a77ac */ /* 0x000e620008000800 */
[----:B------:R-:W1:Y:S01]  /*1360*/  LDCU UR4, c[0x0][0xb20] ;  /* 0x00016400ff0477ac */ /* 0x000e620008000800 */
[----:B------:R-:W1:Y:S01]  /*1370*/  LDCU.64 UR8, c[0x0][0xb28] ;  /* 0x00016500ff0877ac */ /* 0x000e620008000a00 */
[----:B--2---:R-:W-:Y:S02]  /*1380*/  UISETP.NE.AND UP0, UPT, UR14, 0x1, UPT ;  /* 0x000000010e00788c */ /* 0x004fe4000bf05270 */
[----:B----4-:R-:W-:Y:S02]  /*1390*/  UIMAD.WIDE.U32 UR10, UR5, UR15, URZ ;  /* 0x0000000f050a72a5 */ /* 0x010fe4000f8e00ff */
[----:B---3--:R-:W-:-:S02]  /*13a0*/  UIMAD.WIDE.U32 UR18, UR6, UR12, URZ ;  /* 0x0000000c061272a5 */ /* 0x008fc4000f8e00ff */
[----:B-1----:R-:W-:Y:S02]  /*13b0*/  UISETP.NE.AND UP1, UPT, UR26, 0x1, UPT ;  /* 0x000000011a00788c */ /* 0x002fe4000bf25270 */
[----:B------:R-:W-:Y:S01]  /*13c0*/  UISETP.NE.AND UP2, UPT, UR24, 0x1, UPT ;  /* 0x000000011800788c */ /* 0x000fe2000bf45270 */
[----:B------:R-:W-:Y:S02]  /*13d0*/  UMOV UR10, UR11 ;  /* 0x0000000b000a7c82 */ /* 0x000fe40008000000 */
[----:B------:R-:W-:Y:S01]  /*13e0*/  UMOV UR18, UR19 ;  /* 0x0000001300127c82 */ /* 0x000fe20008000000 */
[----:B------:R-:W-:Y:S02]  /*13f0*/  @UP0 USHF.R.U32.HI UR5, URZ, UR4, UR10 ;  /* 0x00000004ff050299 */ /* 0x000fe4000801160a */
[----:B------:R-:W-:Y:S02]  /*1400*/  UIMAD.WIDE.U32 UR22, UR20, UR15, URZ ;  /* 0x0000000f141672a5 */ /* 0x000fe4000f8e00ff */
[----:B------:R-:W-:-:S02]  /*1410*/  UIMAD.WIDE.U32 UR10, UR5, UR8, URZ ;  /* 0x00000008050a72a5 */ /* 0x000fc4000f8e00ff */
[----:B------:R-:W-:Y:S02]  /*1420*/  @UP1 USHF.R.U32.HI UR6, URZ, UR13, UR18 ;  /* 0x0000000dff061299 */ /* 0x000fe40008011612 */
[----:B------:R-:W-:Y:S02]  /*1430*/  UIMAD.WIDE.U32 UR16, UR25, UR12, URZ ;  /* 0x0000000c191072a5 */ /* 0x000fe4000f8e00ff */
[----:B------:R-:W-:Y:S01]  /*1440*/  UIMAD.WIDE.U32 UR18, UR6, UR8, URZ ;  /* 0x00000008061272a5 */ /* 0x000fe2000f8e00ff */
[----:B------:R-:W-:Y:S01]  /*1450*/  UMOV UR22, UR23 ;  /* 0x0000001700167c82 */ /* 0x000fe20008000000 */
[----:B------:R-:W-:Y:S01]  /*1460*/  UMOV UR10, UR11 ;  /* 0x0000000b000a7c82 */ /* 0x000fe20008000000 */
[----:B------:R-:W-:Y:S02]  /*1470*/  USHF.R.U32.HI UR22, URZ, UR4, UR22 ;  /* 0x00000004ff167299 */ /* 0x000fe40008011616 */
[----:B------:R-:W-:Y:S02]  /*1480*/  @UP2 USHF.R.U32.HI UR5, URZ, UR9, UR10 ;  /* 0x00000009ff052299 */ /* 0x000fe4000801160a */
[----:B------:R-:W-:Y:S01]  /*1490*/  UMOV UR7, UR19 ;  /* 0x0000001300077c82 */ /* 0x000fe20008000000 */
[----:B------:R-:W-:Y:S01]  /*14a0*/  UMOV UR16, UR17 ;  /* 0x0000001100107c82 */ /* 0x000fe20008000000 */
[----:B------:R-:W-:-:S02]  /*14b0*/  @UP2 USHF.R.U32.HI UR6, URZ, UR9, UR7 ;  /* 0x00000009ff062299 */ /* 0x000fc40008011607 */
[----:B------:R-:W-:Y:S02]  /*14c0*/  USHF.R.U32.HI UR16, URZ, UR13, UR16 ;  /* 0x0000000dff107299 */ /* 0x000fe40008011610 */
[----:B------:R-:W-:Y:S02]  /*14d0*/  USEL UR4, UR20, UR22, !UP0 ;  /* 0x0000001614047287 */ /* 0x000fe4000c000000 */
[----:B------:R-:W-:Y:S02]  /*14e0*/  UIMAD UR7, UR5, UR24, URZ ;  /* 0x00000018050772a4 */ /* 0x000fe4000f8e02ff */
[----:B------:R-:W-:Y:S02]  /*14f0*/  USEL UR5, UR25, UR16, !UP1 ;  /* 0x0000001019057287 */ /* 0x000fe4000c800000 */
[----:B------:R-:W-:Y:S02]  /*1500*/  UIMAD UR12, UR6, UR24, URZ ;  /* 0x00000018060c72a4 */ /* 0x000fe4000f8e02ff */
[----:B------:R-:W-:-:S02]  /*1510*/  UISETP.GE.AND UP0, UPT, UR4, UR7, UPT ;  /* 0x000000070400728c */ /* 0x000fc4000bf06270 */
[----:B------:R-:W-:Y:S02]  /*1520*/  UIMAD.WIDE.U32 UR10, UR4, UR8, URZ ;  /* 0x00000008040a72a5 */ /* 0x000fe4000f8e00ff */
[----:B------:R-:W-:Y:S02]  /*1530*/  UISETP.GE.OR UP0, UPT, UR5, UR12, UP0 ;  /* 0x0000000c0500728c */ /* 0x000fe40008706670 */
[----:B------:R-:W-:Y:S02]  /*1540*/  UIMAD.WIDE.U32 UR12, UR5, UR8, URZ ;  /* 0x00000008050c72a5 */ /* 0x000fe4000f8e00ff */
[----:B------:R-:W-:Y:S01]  /*1550*/  UIADD3 UR10, UPT, UPT, -UR4, URZ, URZ ;  /* 0x000000ff040a7290 */ /* 0x000fe2000fffe1ff */
[----:B------:R-:W-:Y:S01]  /*1560*/  UMOV UR8, UR11 ;  /* 0x0000000b00087c82 */ /* 0x000fe20008000000 */
[----:B------:R-:W-:Y:S02]  /*1570*/  UIADD3 UR16, UPT, UPT, -UR5, URZ, URZ ;  /* 0x000000ff05107290 */ /* 0x000fe4000fffe1ff */
[----:B------:R-:W-:-:S03]  /*1580*/  USHF.R.U32.HI UR8, URZ, UR9, UR8 ;  /* 0x00000009ff087299 */ /* 0x000fc60008011608 */
[----:B------:R-:W-:Y:S01]  /*1590*/  @!UP0 UMOV UR7, UR13 ;  /* 0x0000000d00078c82 */ /* 0x000fe20008000000 */
[----:B------:R-:W-:Y:S02]  /*15a0*/  UIMAD UR20, UR14, UR10, UR20 ;  /* 0x0000000a0e1472a4 */ /* 0x000fe4000f8e0214 */
[----:B------:R-:W-:Y:S02]  /*15b0*/  USEL UR8, UR4, UR8, !UP2 ;  /* 0x0000000804087287 */ /* 0x000fe4000d000000 */
[----:B------:R-:W-:Y:S02]  /*15c0*/  @!UP0 USHF.R.U32.HI UR7, URZ, UR9, UR7 ;  /* 0x00000009ff078299 */ /* 0x000fe40008011607 */
[----:B------:R-:W-:Y:S02]  /*15d0*/  UIADD3 UR9, UPT, UPT, -UR8, URZ, URZ ;  /* 0x000000ff08097290 */ /* 0x000fe4000fffe1ff */
[----:B------:R-:W-:Y:S02]  /*15e0*/  @!UP0 USEL UR7, UR5, UR7, !UP2 ;  /* 0x0000000705078287 */ /* 0x000fe4000d000000 */
[----:B------:R-:W-:-:S02]  /*15f0*/  UIMAD UR9, UR24, UR9, UR4 ;  /* 0x00000009180972a4 */ /* 0x000fc4000f8e0204 */
[----:B------:R-:W-:Y:S02]  /*1600*/  @!UP0 UIADD3 UR8, UPT, UPT, UR8, -UR7, URZ ;  /* 0x8000000708088290 */ /* 0x000fe4000fffe0ff */
[----:B------:R-:W-:Y:S02]  /*1610*/  @!UP0 UIMAD UR6, UR9, UR6, UR7 ;  /* 0x00000006090682a4 */ /* 0x000fe4000f8e0207 */
[----:B------:R-:W-:Y:S02]  /*1620*/  @!UP0 UIMAD UR4, UR8, UR24, UR5 ;  /* 0x00000018080482a4 */ /* 0x000fe4000f8e0205 */
[----:B------:R-:W-:Y:S02]  /*1630*/  UIMAD UR16, UR26, UR16, UR25 ;  /* 0x000000101a1072a4 */ /* 0x000fe4000f8e0219 */
[----:B------:R-:W-:Y:S01]  /*1640*/  UIMAD UR20, UR4, UR14, UR20 ;  /* 0x0000000e041472a4 */ /* 0x000fe2000f8e0214 */
[----:B------:R-:W-:Y:S02]  /*1650*/  @!UP0 UMOV UR5, UR6 ;  /* 0x0000000600058c82 */ /* 0x000fe40008000000 */
[----:B------:R-:W-:-:S12]  /*1660*/  UIMAD UR16, UR5, UR26, UR16 ;  /* 0x0000001a051072a4 */ /* 0x000fd8000f8e0210 */
.L_x_18:
[----:B------:R-:W-:-:S09]  /*1670*/  UISETP.NE.AND UP0, UPT, UR27, 0x1, UPT ;  /* 0x000000011b00788c */ /* 0x000fd2000bf05270 */
[----:B------:R-:W-:Y:S05]  /*1680*/  BRA.U UP0, `(.L_x_19) ;  /* 0x0000000100447547 */ /* 0x000fea000b800000 */
[----:B------:R-:W2:Y:S01]  /*1690*/  LDCU.128 UR8, c[0x0][0xb10] ;  /* 0x00016200ff0877ac */ /* 0x000ea20008000c00 */
[----:B------:R-:W3:Y:S01]  /*16a0*/  LDCU UR12, c[0x0][0xb0c] ;  /* 0x00016180ff0c77ac */ /* 0x000ee20008000800 */
[----:B------:R-:W4:Y:S01]  /*16b0*/  LDCU UR13, c[0x0][0xb20] ;  /* 0x00016400ff0d77ac */ /* 0x000f220008000800 */
[----:B--2---:R-:W-:Y:S02]  /*16c0*/  UIMAD.WIDE.U32 UR6, UR16, UR8, URZ ;  /* 0x00000008100672a5 */ /* 0x004fe4000f8e00ff */
[----:B------:R-:W-:Y:S02]  /*16d0*/  UIMAD.WIDE.U32 UR4, UR20, UR11, URZ ;  /* 0x0000000b140472a5 */ /* 0x000fe4000f8e00ff */
[----:B---3--:R-:W-:Y:S02]  /*16e0*/  UISETP.NE.AND UP1, UPT, UR12, 0x1, UPT ;  /* 0x000000010c00788c */ /* 0x008fe4000bf25270 */
[----:B------:R-:W-:Y:S01]  /*16f0*/  UISETP.NE.AND UP0, UPT, UR10, 0x1, UPT ;  /* 0x000000010a00788c */ /* 0x000fe2000bf05270 */
[----:B------:R-:W-:-:S02]  /*1700*/  UMOV UR6, UR7 ;  /* 0x0000000700067c82 */ /* 0x000fc40008000000 */
[----:B------:R-:W-:Y:S01]  /*1710*/  UMOV UR4, UR5 ;  /* 0x0000000500047c82 */ /* 0x000fe20008000000 */
[----:B------:R-:W-:Y:S02]  /*1720*/  USHF.R.U32.HI UR6, URZ, UR9, UR6 ;  /* 0x00000009ff067299 */ /* 0x000fe40008011606 */
[----:B----4-:R-:W-:Y:S02]  /*1730*/  USHF.R.U32.HI UR4, URZ, UR13, UR4 ;  /* 0x0000000dff047299 */ /* 0x010fe40008011604 */
[----:B------:R-:W-:Y:S02]  /*1740*/  USEL UR5, UR16, UR6, !UP1 ;  /* 0x0000000610057287 */ /* 0x000fe4000c800000 */
[----:B------:R-:W-:-:S04]  /*1750*/  USEL UR4, UR20, UR4, !UP0 ;  /* 0x0000000414047287 */ /* 0x000fc8000c000000 */
[----:B------:R-:W-:Y:S02]  /*1760*/  UIADD3 UR6, UPT, UPT, -UR4, UR5, URZ ;  /* 0x0000000504067290 */ /* 0x000fe4000fffe1ff */
[----:B------:R-:W-:Y:S02]  /*1770*/  UIADD3 UR4, UPT, UPT, UR4, -UR5, URZ ;  /* 0x8000000504047290 */ /* 0x000fe4000fffe0ff */
[----:B------:R-:W-:Y:S02]  /*1780*/  UIMAD UR20, UR6, UR10, UR20 ;  /* 0x0000000a061472a4 */ /* 0x000fe4000f8e0214 */
[----:B------:R-:W-:-:S12]  /*1790*/  UIMAD UR16, UR4, UR12, UR16 ;  /* 0x0000000c041072a4 */ /* 0x000fd8000f8e0210 */
.L_x_19:
[----:B------:R-:W-:Y:S05]  /*17a0*/  BRA.U !UP6, `(.L_x_20) ;  /* 0x000000010e0c7547 */ /* 0x000fea000b800000 */
[----:B------:R-:W-:Y:S01]  /*17b0*/  UCGABAR_WAIT ;  /* 0x0000000000007dc7 */ /* 0x000fe20008000000 */
[----:B------:R-:W-:Y:S01]  /*17c0*/  CCTL.IVALL ;  /* 0x00000000ff00798f */ /* 0x000fe20002000000 */
[----:B------:R-:W-:Y:S05]  /*17d0*/  BRA `(.L_x_21) ;  /* 0x0000000000047947 */ /* 0x000fea0003800000 */
.L_x_20:
[----:B------:R-:W-:Y:S06]  /*17e0*/  BAR.SYNC.DEFER_BLOCKING 0x0 ;  /* 0x0000000000007b1d */ /* 0x000fec0000010000 */
.L_x_21:
[----:B------:R-:W-:Y:S05]  /*17f0*/  BRA.U UP3, `(.L_x_22) ;  /* 0x00000015037c7547 */ /* 0x000fea000b800000 */
[----:B------:R-:W2:Y:S01]  /*1800*/  LDCU UR6, c[0x0][0x38c] ;  /* 0x00007180ff0677ac */ /* 0x000ea20008000800 */
[----:B------:R-:W-:Y:S01]  /*1810*/  PLOP3.LUT P2, PT, PT, PT, UP4, 0x80, 0x8 ;  /* 0x000000000008781c */ /* 0x000fe20003f4f048 */
[----:B------:R-:W-:Y:S01]  /*1820*/  IMAD.MOV.U32 R12, RZ, RZ, 0x1 ;  /* 0x00000001ff0c7424 */ /* 0x000fe200078e00ff */
[----:B------:R-:W-:Y:S01]  /*1830*/  ISETP.NE.AND P3, PT, R0, RZ, P4 ;  /* 0x000000ff0000720c */ /* 0x000fe20002765270 */
[----:B------:R-:W-:Y:S01]  /*1840*/  USHF.L.U32 UR7, UR25, 0x7, URZ ;  /* 0x0000000719077899 */ /* 0x000fe200080006ff */
[----:B------:R-:W-:Y:S01]  /*1850*/  PLOP3.LUT P2, PT, P2, PT, PT, 0x8, 0x80 ;  /* 0x000000000080781c */ /* 0x000fe2000174e170 */
[----:B------:R-:W-:Y:S01]  /*1860*/  USHF.L.U32 UR55, UR25, 0x5, URZ ;  /* 0x0000000519377899 */ /* 0x000fe200080006ff */
[----:B------:R-:W-:Y:S01]  /*1870*/  CS2R R10, SRZ ;  /* 0x00000000000a7805 */ /* 0x000fe2000001ff00 */
[----:B------:R-:W-:Y:S01]  /*1880*/  UISETP.NE.AND UP1, UPT, UR21, URZ, UPT ;  /* 0x000000ff1500728c */ /* 0x000fe2000bf25270 */
[----:B------:R-:W-:Y:S01]  /*1890*/  IMAD.MOV.U32 R9, RZ, RZ, RZ ;  /* 0x000000ffff097224 */ /* 0x000fe200078e00ff */
[----:B------:R-:W3:Y:S01]  /*18a0*/  LDCU UR49, c[0x0][0x370] ;  /* 0x00006e00ff3177ac */ /* 0x000ee20008000800 */
[----:B------:R-:W-:Y:S01]  /*18b0*/  IMAD.MOV.U32 R8, RZ, RZ, 0x1 ;  /* 0x00000001ff087424 */ /* 0x000fe200078e00ff */
[----:B------:R-:W4:Y:S01]  /*18c0*/  LDCU.64 UR44, c[0x0][0x348] ;  /* 0x00006900ff2c77ac */ /* 0x000f220008000a00 */
[----:B--2---:R-:W-:-:S02]  /*18d0*/  UIADD3 UR5, UPT, UPT, UR6, 0x3f, URZ ;  /* 0x0000003f06057890 */ /* 0x004fc4000fffe0ff */
[----:B------:R-:W-:Y:S02]  /*18e0*/  UIADD3 UR56, UPT, UPT, UR6, 0x7e, URZ ;  /* 0x0000007e06387890 */ /* 0x000fe4000fffe0ff */
[----:B------:R-:W-:Y:S01]  /*18f0*/  USHF.R.S32.HI UR4, URZ, 0x1f, UR5 ;  /* 0x0000001fff047899 */ /* 0x000fe20008011405 */
[----:B------:R-:W2:Y:S03]  /*1900*/  LDCU UR48, c[0x0][0x374] ;  /* 0x00006e80ff3077ac */ /* 0x000ea60008000800 */
[----:B------:R-:W-:Y:S02]  /*1910*/  ULEA.HI UR4, UR4, UR5, URZ, 0x6 ;  /* 0x0000000504047291 */ /* 0x000fe4000f8f30ff */
[----:B------:R-:W-:Y:S02]  /*1920*/  UIADD3 UR5, UPT, UPT, UR6, -0x1, URZ ;  /* 0xffffffff06057890 */ /* 0x000fe4000fffe0ff */
[----:B------:R-:W-:-:S02]  /*1930*/  USHF.R.S32.HI UR51, URZ, 0x6, UR4 ;  /* 0x00000006ff337899 */ /* 0x000fc40008011404 */
[----:B------:R-:W-:Y:S02]  /*1940*/  UISETP.GE.U32.AND UP2, UPT, UR5, -0x7f, UPT ;  /* 0xffffff810500788c */ /* 0x000fe4000bf46070 */
[----:B------:R-:W-:Y:S02]  /*1950*/  UISETP.LT.U32.AND UP0, UPT, UR51, 0x4, UPT ;  /* 0x000000043300788c */ /* 0x000fe4000bf01070 */
[----:B------:R-:W-:Y:S02]  /*1960*/  ULOP3.LUT UR5, UR7, 0x80, URZ, 0xc0, !UPT ;  /* 0x0000008007057892 */ /* 0x000fe4000f8ec0ff */
[----:B------:R-:W-:Y:S02]  /*1970*/  USEL UR50, UR51, 0x4, UP0 ;  /* 0x0000000433327887 */ /* 0x000fe40008000000 */
[----:B------:R-:W-:Y:S02]  /*1980*/  ULOP3.LUT UR55, UR55, 0x20, URZ, 0xc0, !UPT ;  /* 0x0000002037377892 */ /* 0x000fe4000f8ec0ff */
[----:B------:R-:W-:-:S02]  /*1990*/  UIADD3 UR4, UPT, UPT, UR50, -0x1, URZ ;  /* 0xffffffff32047890 */ /* 0x000fc4000fffe0ff */
[----:B------:R-:W-:Y:S02]  /*19a0*/  @UP2 UIADD3 UR4, UPT, UPT, UR50, URZ, URZ ;  /* 0x000000ff32042290 */ /* 0x000fe4000fffe0ff */
[----:B------:R-:W-:Y:S02]  /*19b0*/  USEL UR38, UR40, 0x2, UP1 ;  /* 0x0000000228267887 */ /* 0x000fe40008800000 */
[----:B------:R-:W-:Y:S02]  /*19c0*/  ULEA.HI UR53, UR37, UR5, URZ, 0x1b ;  /* 0x0000000525357291 */ /* 0x000fe4000f8fd8ff */
[----:B------:R-:W-:Y:S02]  /*19d0*/  UIADD3 UR54, UPT, UPT, UR51, -UR50, URZ ;  /* 0x8000003233367290 */ /* 0x000fe4000fffe0ff */
[----:B------:R-:W-:Y:S02]  /*19e0*/  UIADD3 UR39, UPT, UPT, UR4, 0x1, URZ ;  /* 0x0000000104277890 */ /* 0x000fe4000fffe0ff */
[----:B------:R-:W-:Y:S01]  /*19f0*/  UIADD3 UR52, UPT, UPT, -UR4, URZ, URZ ;  /* 0x000000ff04347290 */ /* 0x000fe2000fffe1ff */
[----:B--234-:R-:W-:-:S11]  /*1a00*/  UMOV UR29, URZ ;  /* 0x000000ff001d7c82 */ /* 0x01cfd60008000000 */
.L_x_46:
[----:B------:R-:W-:Y:S01]  /*1a10*/  UISETP.NE.AND UP0, UPT, UR47, URZ, UPT ;  /* 0x000000ff2f00728c */ /* 0x000fe2000bf05270 */
[----:B------:R-:W2:Y:S08]  /*1a20*/  S2UR UR47, SR_CgaCtaId ;  /* 0x00000000002f79c3 */ /* 0x000eb00000008800 */
[----:B---3--:R-:W-:Y:S05]  /*1a30*/  BRA.U UP0, `(.L_x_23) ;  /* 0x0000000100347547 */ /* 0x008fea000b800000 */
[----:B------:R-:W3:Y:S01]  /*1a40*/  S2R R0, SR_CgaCtaId ;  /* 0x0000000000007919 */ /* 0x000ee20000008800 */
[----:B------:R-:W-:-:S04]  /*1a50*/  MOV R2, 0x400 ;  /* 0x0000040000027802 */ /* 0x000fc80000000f00 */
[----:B---3--:R-:W-:Y:S02]  /*1a60*/  LEA R0, R0, R2, 0x18 ;  /* 0x0000000200007211 */ /* 0x008fe400078ec0ff */
[----:B------:R-:W-:-:S03]  /*1a70*/  SHF.L.U32 R2, R8, 0x1f, RZ ;  /* 0x0000001f08027819 */ /* 0x000fc600000006ff */
[----:B------:R-:W-:-:S04]  /*1a80*/  IMAD R0, R9, 0x8, R0 ;  /* 0x0000000809007824 */ /* 0x000fc800078e0200 */
[----:B------:R-:W3:Y:S02]  /*1a90*/  SYNCS.PHASECHK.TRANS64.TRYWAIT P0, [R0+URZ+0x100], R2 ;  /* 0x00010002000075a7 */ /* 0x000ee400080011ff */
[----:B---3--:R-:W-:Y:S05]  /*1aa0*/  @!P0 BRA `(.L_x_24) ;  /* 0x0000007400e48947 */ /* 0x008fea0003800000 */
.L_x_153:
[----:B------:R-:W-:Y:S01]  /*1ab0*/  VIADD R9, R9, 0x1 ;  /* 0x0000000109097836 */ /* 0x000fe20000000000 */
[----:B------:R3:W-:Y:S04]  /*1ac0*/  SYNCS.ARRIVE.TRANS64.A1T0 RZ, [R0+URZ+0xf0], RZ ;  /* 0x0000f0ff00ff79a7 */ /* 0x0007e800081000ff */
[----:B------:R-:W-:-:S04]  /*1ad0*/  ISETP.NE.AND P0, PT, R9, 0x2, PT ;  /* 0x000000020900780c */ /* 0x000fc80003f05270 */
[----:B------:R-:W-:Y:S02]  /*1ae0*/  SEL R9, R9, RZ, P0 ;  /* 0x000000ff09097207 */ /* 0x000fe40000000000 */
[----:B---3--:R-:W-:-:S04]  /*1af0*/  SEL R0, RZ, 0x1, P0 ;  /* 0x00000001ff007807 */ /* 0x008fc80000000000 */
[----:B------:R-:W-:-:S07]  /*1b00*/  LOP3.LUT R8, R8, R0, RZ, 0x3c, !PT ;  /* 0x0000000008087212 */ /* 0x000fce00078e3cff */
.L_x_23:
[----:B------:R-:W-:Y:S01]  /*1b10*/  UMOV UR21, 0x400 ;  /* 0x0000040000157882 */ /* 0x000fe20000000000 */
[----:B------:R-:W-:Y:S01]  /*1b20*/  SHF.L.U32 R0, R12, 0x1f, RZ ;  /* 0x0000001f0c007819 */ /* 0x000fe200000006ff */
[----:B--2---:R-:W-:Y:S02]  /*1b30*/  ULEA UR21, UR47, UR21, 0x18 ;  /* 0x000000152f157291 */ /* 0x004fe4000f8ec0ff */
[----:B------:R-:W-:Y:S02]  /*1b40*/  UISETP.GE.U32.AND UP0, UPT, UR56, 0x7f, UPT ;  /* 0x0000007f3800788c */ /* 0x000fe4000bf06070 */
[----:B------:R-:W-:Y:S02]  /*1b50*/  ULEA UR4, UR29, UR21, 0x3 ;  /* 0x000000151d047291 */ /* 0x000fe4000f8e18ff */
[----:B------:R-:W-:Y:S01]  /*1b60*/  ULEA UR19, UR20, UR55, 0x6 ;  /* 0x0000003714137291 */ /* 0x000fe2000f8e30ff */
[----:B------:R-:W-:-:S06]  /*1b70*/  UMOV UR13, URZ ;  /* 0x000000ff000d7c82 */ /* 0x000fcc0008000000 */
[----:B------:R2:W3:Y:S01]  /*1b80*/  SYNCS.PHASECHK.TRANS64.TRYWAIT P1, [UR4+0x20], R0 ;  /* 0x00002000ff0075a7 */ /* 0x0004e20008021104 */
[----:B------:R-:W-:-:S04]  /*1b90*/  ULEA.HI UR4, UR16, UR16, URZ, 0x1 ;  /* 0x0000001010047291 */ /* 0x000fc8000f8f08ff */
[----:B------:R-:W-:-:S04]  /*1ba0*/  USHF.L.U32 UR4, UR4, 0x7, URZ ;  /* 0x0000000704047899 */ /* 0x000fc800080006ff */
[----:B------:R-:W-:-:S04]  /*1bb0*/  ULOP3.LUT UR35, UR4, 0xffffff00, URZ, 0xc0, !UPT ;  /* 0xffffff0004237892 */ /* 0x000fc8000f8ec0ff */
[----:B------:R-:W-:Y:S01]  /*1bc0*/  UIADD3 UR35, UPT, UPT, UR53, UR35, URZ ;  /* 0x0000002335237290 */ /* 0x000fe2000fffe0ff */
[----:B------:R-:W-:Y:S11]  /*1bd0*/  BRA.U !UP0, `(.L_x_25) ;  /* 0x0000000508107547 */ /* 0x000ff6000b800000 */
[----:B------:R-:W-:Y:S01]  /*1be0*/  UMOV UR30, UR52 ;  /* 0x00000034001e7c82 */ /* 0x000fe20008000000 */
[----:B------:R-:W-:Y:S01]  /*1bf0*/  UMOV UR6, UR29 ;  /* 0x0000001d00067c82 */ /* 0x000fe20008000000 */
[----:B------:R-:W-:-:S05]  /*1c00*/  UMOV UR26, 0x20 ;  /* 0x00000020001a7882 */ /* 0x000fca0000000000 */
.L_x_33:
[----:B------:R-:W-:Y:S01]  /*1c10*/  ULEA UR5, UR6, UR21, 0x3 ;  /* 0x0000001506057291 */ /* 0x000fe2000f8e18ff */
[----:B---3--:R-:W-:Y:S01]  /*1c20*/  @P4 MOV R2, 0x14000 ;  /* 0x0001400000024802 */ /* 0x008fe20000000f00 */
[----:B-123--:R-:W-:Y:S10]  /*1c30*/  @P1 BRA `(.L_x_26) ;  /* 0x00000000000c1947 */ /* 0x00eff40003800000 */
[----:B------:R-:W-:-:S04]  /*1c40*/  SHF.L.U32 R3, R12, 0x1f, RZ ;  /* 0x0000001f0c037819 */ /* 0x000fc800000006ff */
[----:B------:R-:W3:Y:S02]  /*1c50*/  SYNCS.PHASECHK.TRANS64.TRYWAIT P0, [UR5+0x20], R3 ;  /* 0x00002003ff0075a7 */ /* 0x000ee40008001105 */
[----:B---3--:R-:W-:Y:S05]  /*1c60*/  @!P0 BRA `(.L_x_27) ;  /* 0x0000007400888947 */ /* 0x008fea0003800000 */
.L_x_26:
[----:B------:R3:W-:Y:S01]  /*1c70*/  @P4 SYNCS.ARRIVE.TRANS64 RZ, [UR5], R2 ;  /* 0x00000002ffff49a7 */ /* 0x0007e20008000005 */
[----:B------:R-:W-:Y:S02]  /*1c80*/  ULOP3.LUT UR4, UR38, 0x2, URZ, 0xfc, !UPT ;  /* 0x0000000226047892 */ /* 0x000fe4000f8efcff */
[----:B------:R-:W-:Y:S02]  /*1c90*/  UIADD3 UR30, UPT, UPT, UR30, 0x1, URZ ;  /* 0x000000011e1e7890 */ /* 0x000fe4000fffe0ff */
[----:B------:R-:W-:Y:S02]  /*1ca0*/  UISETP.NE.AND UP0, UPT, UR4, 0x2, UPT ;  /* 0x000000020400788c */ /* 0x000fe4000bf05270 */
[----:B------:R-:W-:-:S07]  /*1cb0*/  UISETP.NE.AND UP2, UPT, UR30, 0x1, UPT ;  /* 0x000000011e00788c */ /* 0x000fce000bf45270 */
[----:B------:R-:W-:Y:S05]  /*1cc0*/  BRA.U UP0, `(.L_x_28) ;  /* 0x0000000100047547 */ /* 0x000fea000b800000 */
[----:B-1----:R-:W-:Y:S05]  /*1cd0*/  BPT.TRAP 0x1 ;  /* 0x000000040000795c */ /* 0x002fea0000300000 */
.L_x_28:
[----:B------:R-:W-:Y:S04]  /*1ce0*/  BSSY.RECONVERGENT B0, `(.L_x_29) ;  /* 0x0000003000007945 */ /* 0x000fe80003800200 */
[----:B------:R-:W-:Y:S05]  /*1cf0*/  @!P3 BRA `(.L_x_30) ;  /* 0x000000000004b947 */ /* 0x000fea0003800000 */
[----:B-1----:R-:W-:Y:S05]  /*1d00*/  BPT.TRAP 0x1 ;  /* 0x000000040000795c */ /* 0x002fea0000300000 */
.L_x_30:
[----:B-1----:R-:W-:Y:S05]  /*1d10*/  BSYNC.RECONVERGENT B0 ;  /* 0x0000000000007941 */ /* 0x002fea0003800200 */
.L_x_29:
[----:B------:R-:W-:Y:S01]  /*1d20*/  UIADD3 UR4, UPT, UPT, UR6, 0x1, URZ ;  /* 0x0000000106047890 */ /* 0x000fe2000fffe0ff */
[----:B------:R-:W-:Y:S01]  /*1d30*/  BSSY.RECONVERGENT B0, `(.L_x_31) ;  /* 0x000002a000007945 */ /* 0x000fe20003800200 */
[----:B------:R-:W-:Y:S02]  /*1d40*/  ELECT P0, URZ, PT ;  /* 0x0000000000ff782f */ /* 0x000fe40003800000 */
[----:B------:R-:W-:-:S04]  /*1d50*/  UISETP.NE.AND UP0, UPT, UR4, 0x4, UPT ;  /* 0x000000040400788c */ /* 0x000fc8000bf05270 */
[----:B------:R-:W-:Y:S02]  /*1d60*/  USEL UR7, URZ, 0x1, UP0 ;  /* 0x00000001ff077887 */ /* 0x000fe40008000000 */
[----:B------:R-:W-:-:S04]  /*1d70*/  USEL UR29, UR4, URZ, UP0 ;  /* 0x000000ff041d7287 */ /* 0x000fc80008000000 */
[----:B------:R-:W-:Y:S01]  /*1d80*/  ULEA UR4, UR29, UR21, 0x3 ;  /* 0x000000151d047291 */ /* 0x000fe2000f8e18ff */
[----:B------:R-:W-:-:S04]  /*1d90*/  LOP3.LUT R12, R12, UR7, RZ, 0x3c, !PT ;  /* 0x000000070c0c7c12 */ /* 0x000fc8000f8e3cff */
[----:B--2---:R-:W-:-:S04]  /*1da0*/  SHF.L.U32 R0, R12, 0x1f, RZ ;  /* 0x0000001f0c007819 */ /* 0x004fc800000006ff */
[----:B------:R1:W2:Y:S01]  /*1db0*/  SYNCS.PHASECHK.TRANS64.TRYWAIT P1, [UR4+0x20], R0 ;  /* 0x00002000ff0075a7 */ /* 0x0002a20008021104 */
[----:B------:R-:W-:Y:S05]  /*1dc0*/  @!P0 BRA `(.L_x_32) ;  /* 0x0000000000808947 */ /* 0x000fea0003800000 */
[----:B------:R-:W-:Y:S02]  /*1dd0*/  USHF.L.U32 UR4, UR6, 0xd, URZ ;  /* 0x0000000d06047899 */ /* 0x000fe400080006ff */
[----:B------:R-:W-:Y:S02]  /*1de0*/  UIADD3 UR22, UP1, UPT, UR44, 0x80, URZ ;  /* 0x000000802c167890 */ /* 0x000fe4000ff3e0ff */
[----:B------:R-:W-:Y:S02]  /*1df0*/  ULOP3.LUT UR24, UR4, UR37, URZ, 0xfc, !UPT ;  /* 0x0000002504187292 */ /* 0x000fe4000f8efcff */
[----:B------:R-:W-:Y:S02]  /*1e00*/  UIADD3 UR14, UP0, UPT, UR44, 0x180, URZ ;  /* 0x000001802c0e7890 */ /* 0x000fe4000ff1e0ff */
[----:B------:R-:W-:Y:S02]  /*1e10*/  ULEA UR24, UR24, UR21, 0x2 ;  /* 0x0000001518187291 */ /* 0x000fe4000f8e10ff */
[----:B------:R-:W-:-:S02]  /*1e20*/  UIADD3 UR4, UPT, UPT, UR21, UR4, URZ ;  /* 0x0000000415047290 */ /* 0x000fc4000fffe0ff */
[----:B------:R-:W-:Y:S02]  /*1e30*/  UIADD3 UR34, UPT, UPT, UR26, -0x20, URZ ;  /* 0xffffffe01a227890 */ /* 0x000fe4000fffe0ff */
[----:B------:R-:W-:Y:S02]  /*1e40*/  ULOP3.LUT UR33, UR5, 0xfefffff8, URZ, 0xc0, !UPT ;  /* 0xfefffff805217892 */ /* 0x000fe4000f8ec0ff */
[----:B------:R-:W-:Y:S02]  /*1e50*/  UIADD3.X UR23, UPT, UPT, URZ, UR45, URZ, UP1, !UPT ;  /* 0x0000002dff177290 */ /* 0x000fe40008ffe4ff */
[----:B------:R-:W-:Y:S02]  /*1e60*/  UIADD3 UR32, UPT, UPT, UR24, 0x8400, URZ ;  /* 0x0000840018207890 */ /* 0x000fe4000fffe0ff */
[----:B------:R-:W-:Y:S02]  /*1e70*/  UPRMT UR7, URZ, 0x5410, UR31 ;  /* 0x00005410ff077896 */ /* 0x000fe4000800001f */
[----:B------:R-:W-:-:S02]  /*1e80*/  UIADD3 UR24, UPT, UPT, UR24, 0xc400, URZ ;  /* 0x0000c40018187890 */ /* 0x000fc4000fffe0ff */
[----:B------:R-:W-:Y:S02]  /*1e90*/  UIADD3.X UR15, UPT, UPT, URZ, UR45, URZ, UP0, !UPT ;  /* 0x0000002dff0f7290 */ /* 0x000fe400087fe4ff */
[----:B------:R-:W-:Y:S02]  /*1ea0*/  UIADD3 UR16, UPT, UPT, UR4, 0x28400, URZ ;  /* 0x0002840004107890 */ /* 0x000fe4000fffe0ff */
[----:B------:R-:W-:Y:S01]  /*1eb0*/  UIADD3 UR8, UPT, UPT, UR4, 0x29400, URZ ;  /* 0x0002940004087890 */ /* 0x000fe2000fffe0ff */
[----:B------:R-:W-:Y:S01]  /*1ec0*/  UMOV UR40, 0x0 ;  /* 0x0000000000287882 */ /* 0x000fe20000000000 */
[----:B------:R-:W-:Y:S01]  /*1ed0*/  UMOV UR41, 0x10000000 ;  /* 0x1000000000297882 */ /* 0x000fe20000000000 */
[----:B------:R-:W-:Y:S01]  /*1ee0*/  UMOV UR27, UR35 ;  /* 0x00000023001b7c82 */ /* 0x000fe20008000000 */
[----:B------:R-:W-:Y:S01]  /*1ef0*/  UMOV UR28, UR36 ;  /* 0x00000024001c7c82 */ /* 0x000fe20008000000 */
[----:B------:R-:W-:Y:S01]  /*1f00*/  UMOV UR25, UR33 ;  /* 0x0000002100197c82 */ /* 0x000fe20008000000 */
[----:B------:R-:W-:Y:S01]  /*1f10*/  UMOV UR20, UR36 ;  /* 0x0000002400147c82 */ /* 0x000fe20008000000 */
[----:B------:R-:W-:Y:S01]  /*1f20*/  UMOV UR17, UR33 ;  /* 0x0000002100117c82 */ /* 0x000fe20008000000 */
[----:B------:R-:W-:Y:S01]  /*1f30*/  UMOV UR18, UR34 ;  /* 0x0000002200127c82 */ /* 0x000fe20008000000 */
[----:B------:R4:W-:Y:S01]  /*1f40*/  UTMALDG.3D.MULTICAST.2CTA [UR32], [UR22], UR7, desc[UR40] ;  /* 0x00002820160073b4 */ /* 0x0009e20008211807 */
[----:B------:R-:W-:Y:S01]  /*1f50*/  UMOV UR10, UR26 ;  /* 0x0000001a000a7c82 */ /* 0x000fe20008000000 */
[----:B------:R-:W-:Y:S01]  /*1f60*/  UMOV UR11, UR19 ;  /* 0x00000013000b7c82 */ /* 0x000fe20008000000 */
[----:B------:R-:W-:Y:S01]  /*1f70*/  UMOV UR12, UR36 ;  /* 0x00000024000c7c82 */ /* 0x000fe20008000000 */
[----:B------:R-:W-:Y:S01]  /*1f80*/  UMOV UR9, UR33 ;  /* 0x0000002100097c82 */ /* 0x000fe20008000000 */
[----:B------:R4:W-:Y:S01]  /*1f90*/  UTMALDG.3D.MULTICAST.2CTA [UR24], [UR22], UR7, desc[UR40] ;  /* 0x00002818160073b4 */ /* 0x0009e20008211807 */
[----:B------:R4:W-:Y:S01]  /*1fa0*/  UTMALDG.3D.2CTA [UR16], [UR14], desc[UR40] ;  /* 0x000028100e0075b4 */ /* 0x0009e20008211000 */
[----:B------:R4:W-:Y:S02]  /*1fb0*/  UTMALDG.3D.2CTA [UR8], [UR14], desc[UR40] ;  /* 0x000028080e0075b4 */ /* 0x0009e40008211000 */
[----:B----4-:R-:W-:Y:S01]  /*1fc0*/  NOP ;  /* 0x0000000000007918 */ /* 0x010fe20000000000 */
.L_x_32:
[----:B------:R-:W-:Y:S05]  /*1fd0*/  BSYNC.RECONVERGENT B0 ;  /* 0x0000000000007941 */ /* 0x000fea0003800200 */
.L_x_31:
[----:B------:R-:W-:Y:S01]  /*1fe0*/  UIADD3 UR26, UPT, UPT, UR26, 0x40, URZ ;  /* 0x000000401a1a7890 */ /* 0x000fe2000fffe0ff */
[----:B------:R-:W-:Y:S01]  /*1ff0*/  UMOV UR6, UR29 ;  /* 0x0000001d00067c82 */ /* 0x000fe20008000000 */
[----:B------:R-:W-:Y:S01]  /*2000*/  UMOV UR13, UR39 ;  /* 0x00000027000d7c82 */ /* 0x000fe20008000000 */
[----:B------:R-:W-:Y:S09]  /*2010*/  BRA.U UP2, `(.L_x_33) ;  /* 0xfffffff902fc7547 */ /* 0x000ff2000b83ffff */
.L_x_25:
[----:B------:R-:W-:Y:S01]  /*2020*/  ULEA UR4, UR29, UR21, 0x3 ;  /* 0x000000151d047291 */ /* 0x000fe2000f8e18ff */
[----:B-12---:R-:W-:Y:S01]  /*2030*/  SHF.L.U32 R0, R12, 0x1f, RZ ;  /* 0x0000001f0c007819 */ /* 0x006fe200000006ff */
[----:B------:R-:W-:Y:S01]  /*2040*/  @!P2 SYNCS.ARRIVE.TRANS64.A1T0 RZ, [UR21+0x88], RZ ;  /* 0x000088ffffffa9a7 */ /* 0x000fe20008100015 */
[----:B------:R-:W-:-:S06]  /*2050*/  UISETP.GT.AND UP0, UPT, UR51, UR50, UPT ;  /* 0x000000323300728c */ /* 0x000fcc000bf04270 */
[----:B---3--:R1:W2:Y:S03]  /*2060*/  SYNCS.PHASECHK.TRANS64.TRYWAIT P1, [UR4+0x20], R0 ;  /* 0x00002000ff0075a7 */ /* 0x0082a60008021104 */
[----:B------:R-:W-:Y:S05]  /*2070*/  BRA.U !UP0, `(.L_x_34) ;  /* 0x0000000508087547 */ /* 0x000fea000b800000 */
[----:B------:R-:W-:Y:S01]  /*2080*/  UIADD3 UR30, UPT, UPT, UR54, UR13, URZ ;  /* 0x0000000d361e7290 */ /* 0x000fe2000fffe0ff */
[----:B------:R-:W-:-:S11]  /*2090*/  UMOV UR7, UR29 ;  /* 0x0000001d00077c82 */ /* 0x000fd60008000000 */
.L_x_42:
[----:B------:R-:W-:Y:S01]  /*20a0*/  ULEA UR6, UR7, UR21, 0x3 ;  /* 0x0000001507067291 */ /* 0x000fe2000f8e18ff */
[----:B--2---:R-:W-:Y:S01]  /*20b0*/  @P4 MOV R2, 0x14000 ;  /* 0x0001400000024802 */ /* 0x004fe20000000f00 */
[----:B--23--:R-:W-:Y:S10]  /*20c0*/  @P1 BRA `(.L_x_35) ;  /* 0x00000000000c1947 */ /* 0x00cff40003800000 */
[----:B------:R-:W-:-:S04]  /*20d0*/  SHF.L.U32 R3, R12, 0x1f, RZ ;  /* 0x0000001f0c037819 */ /* 0x000fc800000006ff */
[----:B------:R-:W2:Y:S02]  /*20e0*/  SYNCS.PHASECHK.TRANS64.TRYWAIT P0, [UR6+0x20], R3 ;  /* 0x00002003ff0075a7 */ /* 0x000ea40008001106 */
[----:B--2---:R-:W-:Y:S05]  /*20f0*/  @!P0 BRA `(.L_x_36) ;  /* 0x00000070007c8947 */ /* 0x004fea0003800000 */
.L_x_35:
[----:B------:R2:W-:Y:S01]  /*2100*/  @P4 SYNCS.ARRIVE.TRANS64 RZ, [UR6], R2 ;  /* 0x00000002ffff49a7 */ /* 0x0005e20008000006 */
[----:B------:R-:W-:-:S04]  /*2110*/  ULOP3.LUT UR4, UR38, 0x2, URZ, 0xfc, !UPT ;  /* 0x0000000226047892 */ /* 0x000fc8000f8efcff */
[----:B------:R-:W-:-:S09]  /*2120*/  UISETP.NE.AND UP0, UPT, UR4, 0x2, UPT ;  /* 0x000000020400788c */ /* 0x000fd2000bf05270 */
[----:B------:R-:W-:Y:S05]  /*2130*/  BRA.U UP0, `(.L_x_37) ;  /* 0x0000000100047547 */ /* 0x000fea000b800000 */
[----:B------:R-:W-:Y:S05]  /*2140*/  BPT.TRAP 0x1 ;  /* 0x000000040000795c */ /* 0x000fea0000300000 */
.L_x_37:
[----:B------:R-:W-:Y:S04]  /*2150*/  BSSY.RECONVERGENT B0, `(.L_x_38) ;  /* 0x0000003000007945 */ /* 0x000fe80003800200 */
[----:B------:R-:W-:Y:S05]  /*2160*/  @!P3 BRA `(.L_x_39) ;  /* 0x000000000004b947 */ /* 0x000fea0003800000 */
[----:B------:R-:W-:Y:S05]  /*2170*/  BPT.TRAP 0x1 ;  /* 0x000000040000795c */ /* 0x000fea0000300000 */
.L_x_39:
[----:B------:R-:W-:Y:S05]  /*2180*/  BSYNC.RECONVERGENT B0 ;  /* 0x0000000000007941 */ /* 0x000fea0003800200 */
.L_x_38:
        /* <DEDUP_REMOVED lines=8> */
[----:B-1----:R-:W-:-:S04]  /*2210*/  SHF.L.U32 R0, R12, 0x1f, RZ ;  /* 0x0000001f0c007819 */ /* 0x002fc800000006ff */
[----:B------:R1:W3:Y:S01]  /*2220*/  SYNCS.PHASECHK.TRANS64.TRYWAIT P1, [UR4+0x20], R0 ;  /* 0x00002000ff0075a7 */ /* 0x0002e20008021104 */
[----:B------:R-:W-:Y:S05]  /*2230*/  @!P0 BRA `(.L_x_41) ;  /* 0x0000000000848947 */ /* 0x000fea0003800000 */
[----:B------:R-:W-:Y:S02]  /*2240*/  USHF.L.U32 UR4, UR7, 0xd, URZ ;  /* 0x0000000d07047899 */ /* 0x000fe400080006ff */
[----:B------:R-:W-:Y:S02]  /*2250*/  UIADD3 UR14, UP1, UPT, UR44, 0x80, URZ ;  /* 0x000000802c0e7890 */ /* 0x000fe4000ff3e0ff */
[----:B------:R-:W-:Y:S02]  /*2260*/  ULOP3.LUT UR24, UR4, UR37, URZ, 0xfc, !UPT ;  /* 0x0000002504187292 */ /* 0x000fe4000f8efcff */
[----:B------:R-:W-:Y:S02]  /*2270*/  USHF.L.U32 UR34, UR13, 0x6, URZ ;  /* 0x000000060d227899 */ /* 0x000fe400080006ff */
[----:B------:R-:W-:Y:S02]  /*2280*/  ULEA UR24, UR24, UR21, 0x2 ;  /* 0x0000001518187291 */ /* 0x000fe4000f8e10ff */
[----:B------:R-:W-:-:S02]  /*2290*/  UIADD3 UR22, UP0, UPT, UR44, 0x180, URZ ;  /* 0x000001802c167890 */ /* 0x000fc4000ff1e0ff */
[----:B------:R-:W-:Y:S02]  /*22a0*/  UIADD3 UR4, UPT, UPT, UR21, UR4, URZ ;  /* 0x0000000415047290 */ /* 0x000fe4000fffe0ff */
[----:B------:R-:W-:Y:S02]  /*22b0*/  ULOP3.LUT UR33, UR6, 0xfefffff8, URZ, 0xc0, !UPT ;  /* 0xfefffff806217892 */ /* 0x000fe4000f8ec0ff */
[----:B------:R-:W-:Y:S02]  /*22c0*/  UIADD3.X UR15, UPT, UPT, URZ, UR45, URZ, UP1, !UPT ;  /* 0x0000002dff0f7290 */ /* 0x000fe40008ffe4ff */
[----:B------:R-:W-:Y:S02]  /*22d0*/  UIADD3 UR32, UPT, UPT, UR24, 0x8400, URZ ;  /* 0x0000840018207890 */ /* 0x000fe4000fffe0ff */
[----:B------:R-:W-:Y:S02]  /*22e0*/  UPRMT UR5, URZ, 0x5410, UR31 ;  /* 0x00005410ff057896 */ /* 0x000fe4000800001f */
[----:B------:R-:W-:-:S02]  /*22f0*/  UIADD3 UR26, UPT, UPT, UR34, 0x20, URZ ;  /* 0x00000020221a7890 */ /* 0x000fc4000fffe0ff */
[----:B------:R-:W-:Y:S02]  /*2300*/  UIADD3 UR24, UPT, UPT, UR24, 0xc400, URZ ;  /* 0x0000c40018187890 */ /* 0x000fe4000fffe0ff */
        /* <DEDUP_REMOVED lines=20> */
.L_x_41:
[----:B------:R-:W-:Y:S05]  /*2450*/  BSYNC.RECONVERGENT B0 ;  /* 0x0000000000007941 */ /* 0x000fea0003800200 */
.L_x_40:
[----:B------:R-:W-:Y:S01]  /*2460*/  UIADD3 UR13, UPT, UPT, UR13, 0x1, URZ ;  /* 0x000000010d0d7890 */ /* 0x000fe2000fffe0ff */
[----:B------:R-:W-:-:S03]  /*2470*/  UMOV UR7, UR29 ;  /* 0x0000001d00077c82 */ /* 0x000fc60008000000 */
[----:B------:R-:W-:-:S09]  /*2480*/  UISETP.NE.AND UP0, UPT, UR13, UR30, UPT ;  /* 0x0000001e0d00728c */ /* 0x000fd2000bf05270 */
[----:B------:R-:W-:Y:S05]  /*2490*/  BRA.U UP0, `(.L_x_42) ;  /* 0xfffffffd00007547 */ /* 0x000fea000b83ffff */
.L_x_34:
[C---:B------:R-:W-:Y:S01]  /*24a0*/  LEA R3, R11.reuse, UR21, 0x3 ;  /* 0x000000150b037c11 */ /* 0x040fe2000f8e18ff */
[----:B------:R-:W-:Y:S01]  /*24b0*/  NOP ;  /* 0x0000000000007918 */ /* 0x000fe20000000000 */
[----:B-1----:R-:W-:Y:S02]  /*24c0*/  SHF.L.U32 R0, R10, 0x1f, RZ ;  /* 0x0000001f0a007819 */ /* 0x002fe400000006ff */
[----:B------:R-:W-:Y:S02]  /*24d0*/  LEA R4, R11, UR21, 0x4 ;  /* 0x000000150b047c11 */ /* 0x000fe4000f8e20ff */
[----:B------:R-:W1:Y:S02]  /*24e0*/  SYNCS.PHASECHK.TRANS64.TRYWAIT P0, [R3+URZ+0x90], R0 ;  /* 0x00009000030075a7 */ /* 0x000e6400080011ff */
[----:B-1----:R-:W-:Y:S05]  /*24f0*/  @!P0 BRA `(.L_x_43) ;  /* 0x0000006c00948947 */ /* 0x002fea0003800000 */
.L_x_156:
[----:B------:R-:W4:Y:S01]  /*2500*/  LDS.128 R4, [R4+0x120] ;  /* 0x0001200004047984 */ /* 0x000f220000000c00 */
[----:B------:R-:W-:Y:S01]  /*2510*/  UISETP.GE.AND UP0, UPT, UR42, 0x1, UPT ;  /* 0x000000012a00788c */ /* 0x000fe2000bf06270 */
[----:B------:R-:W-:Y:S01]  /*2520*/  @!PT LDS RZ, [RZ] ;  /* 0x00000000fffff984 */ /* 0x000fe20000000800 */
[----:B------:R-:W-:Y:S01]  /*2530*/  @!PT LDS RZ, [RZ] ;  /* 0x00000000fffff984 */ /* 0x000fe20000000800 */
[----:B------:R-:W-:Y:S01]  /*2540*/  @!PT LDS RZ, [RZ] ;  /* 0x00000000fffff984 */ /* 0x000fe20000000800 */
[----:B------:R-:W-:Y:S01]  /*2550*/  @!PT LDS RZ, [RZ] ;  /* 0x00000000fffff984 */ /* 0x000fe20000000800 */
[----:B------:R1:W-:Y:S06]  /*2560*/  MEMBAR.ALL.CTA ;  /* 0x0000000000007992 */ /* 0x0003ec0000008000 */
[----:B-1----:R-:W1:Y:S01]  /*2570*/  FENCE.VIEW.ASYNC.S ;  /* 0x00000000000073c6 */ /* 0x002e620000000000 */
[----:B----4-:R-:W-:-:S13]  /*2580*/  LOP3.LUT P0, RZ, R6, 0x1, RZ, 0xc0, !PT ;  /* 0x0000000106ff7812 */ /* 0x010fda000780c0ff */
[----:B-1----:R-:W-:Y:S01]  /*2590*/  VOTEU.ANY UP1, P0 ;  /* 0x0000000000ff7886 */ /* 0x002fe20000020100 */
[----:B------:R-:W-:-:S13]  /*25a0*/  PLOP3.LUT P0, PT, PT, PT, UP1, 0x80, 0x8 ;  /* 0x000000000008781c */ /* 0x000fda0003f0f018 */
[----:B------:R-:W-:Y:S02]  /*25b0*/  @P0 LOP3.LUT R0, R5, 0xffff, RZ, 0xc0, !PT ;  /* 0x0000ffff05000812 */ /* 0x000fe400078ec0ff */
[----:B--2---:R-:W-:Y:S02]  /*25c0*/  @P0 MOV R2, R4 ;  /* 0x0000000400020202 */ /* 0x004fe40000000f00 */
[----:B------:R-:W-:Y:S01]  /*25d0*/  @P0 R2UR UR5, R0 ;  /* 0x00000000000502ca */ /* 0x000fe200000e0000 */
[----:B------:R-:W-:Y:S01]  /*25e0*/  VIADD R0, R3, 0xa0 ;  /* 0x000000a003007836 */ /* 0x000fe20000000000 */
[----:B------:R-:W-:Y:S02]  /*25f0*/  @P0 SHF.R.U32.HI R4, RZ, 0x10, R5 ;  /* 0x00000010ff040819 */ /* 0x000fe40000011605 */
[----:B------:R-:W-:Y:S02]  /*2600*/  @P0 R2UR UR6, R2 ;  /* 0x00000000020602ca */ /* 0x000fe400000e0000 */
[----:B------:R-:W-:-:S02]  /*2610*/  PRMT R0, RZ, 0x654, R0 ;  /* 0x00000654ff007816 */ /* 0x000fc40000000000 */
[----:B------:R-:W-:Y:S02]  /*2620*/  @P0 R2UR UR4, R4 ;  /* 0x00000000040402ca */ /* 0x000fe400000e0000 */
[----:B------:R1:W-:Y:S03]  /*2630*/  SYNCS.ARRIVE.TRANS64.RED.A1T0 RZ, [R0+URZ], RZ ;  /* 0x000000ff00ff79a7 */ /* 0x0003e600081004ff */
[----:B------:R-:W-:-:S04]  /*2640*/  @UP1 UMOV UR43, UR5 ;  /* 0x00000005002b1c82 */ /* 0x000fc80008000000 */
[----:B------:R-:W-:-:S04]  /*2650*/  @UP1 UMOV UR46, UR6 ;  /* 0x00000006002e1c82 */ /* 0x000fc80008000000 */
[----:B------:R-:W-:Y:S01]  /*2660*/  @UP1 UMOV UR36, UR4 ;  /* 0x0000000400241c82 */ /* 0x000fe20008000000 */
[----:B------:R-:W-:Y:S05]  /*2670*/  BRA.U !UP0, `(.L_x_44) ;  /* 0x0000000108d47547 */ /* 0x000fea000b800000 */
[----:B------:R-:W2:Y:S01]  /*2680*/  LDCU.128 UR12, c[0x0][0xb10] ;  /* 0x00016200ff0c77ac */ /* 0x000ea20008000c00 */
[----:B------:R-:W4:Y:S01]  /*2690*/  LDCU UR22, c[0x0][0xb20] ;  /* 0x00016400ff1677ac */ /* 0x000f220008000800 */
[----:B------:R-:W3:Y:S01]  /*26a0*/  LDCU UR20, c[0x0][0xb0c] ;  /* 0x00016180ff1477ac */ /* 0x000ee20008000800 */
[----:B------:R-:W1:Y:S01]  /*26b0*/  LDCU.64 UR8, c[0x0][0xb28] ;  /* 0x00016500ff0877ac */ /* 0x000e620008000a00 */
[----:B------:R-:W-:Y:S02]  /*26c0*/  UISETP.NE.AND UP3, UPT, UR42, 0x1, UPT ;  /* 0x000000012a00788c */ /* 0x000fe4000bf65270 */
[----:B--2---:R-:W-:Y:S02]  /*26d0*/  UIMAD.WIDE.U32 UR6, UR48, UR15, URZ ;  /* 0x0000000f300672a5 */ /* 0x004fe4000f8e00ff */
[----:B------:R-:W-:Y:S02]  /*26e0*/  UIMAD.WIDE.U32 UR4, UR49, UR12, URZ ;  /* 0x0000000c310472a5 */ /* 0x000fe4000f8e00ff */
[----:B------:R-:W-:-:S02]  /*26f0*/  UISETP.NE.AND UP0, UPT, UR14, 0x1, UPT ;  /* 0x000000010e00788c */ /* 0x000fc4000bf05270 */
[----:B------:R-:W-:Y:S01]  /*2700*/  UIMAD.WIDE.U32 UR18, UR43, UR15, URZ ;  /* 0x0000000f2b1272a5 */ /* 0x000fe2000f8e00ff */
[----:B------:R-:W-:Y:S02]  /*2710*/  UMOV UR6, UR7 ;  /* 0x0000000700067c82 */ /* 0x000fe40008000000 */
[----:B------:R-:W-:Y:S01]  /*2720*/  UMOV UR4, UR5 ;  /* 0x0000000500047c82 */ /* 0x000fe20008000000 */
[----:B----4-:R-:W-:Y:S02]  /*2730*/  USHF.R.U32.HI UR6, URZ, UR22, UR6 ;  /* 0x00000016ff067299 */ /* 0x010fe40008011606 */
[----:B---3--:R-:W-:Y:S02]  /*2740*/  UISETP.NE.AND UP2, UPT, UR20, 0x1, UPT ;  /* 0x000000011400788c */ /* 0x008fe4000bf45270 */
[----:B------:R-:W-:Y:S02]  /*2750*/  USHF.R.U32.HI UR4, URZ, UR13, UR4 ;  /* 0x0000000dff047299 */ /* 0x000fe40008011604 */
[----:B------:R-:W-:-:S02]  /*2760*/  USEL UR5, UR48, UR6, !UP0 ;  /* 0x0000000630057287 */ /* 0x000fc4000c000000 */
[----:B------:R-:W-:Y:S02]  /*2770*/  USEL UR6, UR49, UR4, !UP2 ;  /* 0x0000000431067287 */ /* 0x000fe4000d000000 */
[----:B-1----:R-:W-:Y:S01]  /*2780*/  UIMAD.WIDE.U32 UR10, UR5, UR8, URZ ;  /* 0x00000008050a72a5 */ /* 0x002fe2000f8e00ff */
[----:B------:R-:W-:Y:S01]  /*2790*/  UMOV UR4, UR19 ;  /* 0x0000001300047c82 */ /* 0x000fe20008000000 */
[----:B------:R-:W-:Y:S02]  /*27a0*/  UIMAD.WIDE.U32 UR16, UR46, UR12, URZ ;  /* 0x0000000c2e1072a5 */ /* 0x000fe4000f8e00ff */
[----:B------:R-:W-:-:S03]  /*27b0*/  UIMAD.WIDE.U32 UR18, UR6, UR8, URZ ;  /* 0x00000008061272a5 */ /* 0x000fc6000f8e00ff */
[----:B------:R-:W-:Y:S01]  /*27c0*/  UMOV UR10, UR11 ;  /* 0x0000000b000a7c82 */ /* 0x000fe20008000000 */
[----:B------:R-:W-:Y:S02]  /*27d0*/  USHF.R.U32.HI UR4, URZ, UR22, UR4 ;  /* 0x00000016ff047299 */ /* 0x000fe40008011604 */
[----:B------:R-:W-:Y:S01]  /*27e0*/  @UP3 USHF.R.U32.HI UR5, URZ, UR9, UR10 ;  /* 0x00000009ff053299 */ /* 0x000fe2000801160a */
[----:B------:R-:W-:Y:S01]  /*27f0*/  UMOV UR16, UR17 ;  /* 0x0000001100107c82 */ /* 0x000fe20008000000 */
[----:B------:R-:W-:Y:S01]  /*2800*/  UMOV UR18, UR19 ;  /* 0x0000001300127c82 */ /* 0x000fe20008000000 */
[----:B------:R-:W-:Y:S02]  /*2810*/  USHF.R.U32.HI UR13, URZ, UR13, UR16 ;  /* 0x0000000dff0d7299 */ /* 0x000fe40008011610 */
[----:B------:R-:W-:Y:S02]  /*2820*/  USEL UR4, UR43, UR4, !UP0 ;  /* 0x000000042b047287 */ /* 0x000fe4000c000000 */
[----:B------:R-:W-:-:S02]  /*2830*/  @UP3 USHF.R.U32.HI UR6, URZ, UR9, UR18 ;  /* 0x00000009ff063299 */ /* 0x000fc40008011612 */
[----:B------:R-:W-:Y:S02]  /*2840*/  UIMAD UR7, UR42, UR5, URZ ;  /* 0x000000052a0772a4 */ /* 0x000fe4000f8e02ff */
[----:B------:R-:W-:Y:S02]  /*2850*/  USEL UR5, UR46, UR13, !UP2 ;  /* 0x0000000d2e057287 */ /* 0x000fe4000d000000 */
[----:B------:R-:W-:Y:S02]  /*2860*/  UIMAD UR10, UR42, UR6, URZ ;  /* 0x000000062a0a72a4 */ /* 0x000fe4000f8e02ff */
[----:B------:R-:W-:Y:S02]  /*2870*/  UISETP.GE.AND UP0, UPT, UR4, UR7, UPT ;  /* 0x000000070400728c */ /* 0x000fe4000bf06270 */
[----:B------:R-:W-:Y:S02]  /*2880*/  UIMAD.WIDE.U32 UR12, UR4, UR8, URZ ;  /* 0x00000008040c72a5 */ /* 0x000fe4000f8e00ff */
[----:B------:R-:W-:-:S02]  /*2890*/  UISETP.GE.OR UP0, UPT, UR5, UR10, UP0 ;  /* 0x0000000a0500728c */ /* 0x000fc40008706670 */
        /* <DEDUP_REMOVED lines=19> */
.L_x_44:
[----:B------:R-:W2:Y:S02]  /*29d0*/  LDCU UR4, c[0x0][0xb30] ;  /* 0x00016600ff0477ac */ /* 0x000ea40008000800 */
[----:B--2---:R-:W-:-:S09]  /*29e0*/  UISETP.NE.AND UP0, UPT, UR4, 0x1, UPT ;  /* 0x000000010400788c */ /* 0x004fd2000bf05270 */
[----:B------:R-:W-:Y:S05]  /*29f0*/  BRA.U UP0, `(.L_x_45) ;  /* 0x0000000100447547 */ /* 0x000fea000b800000 */
[----:B------:R-:W2:Y:S01]  /*2a00*/  LDCU.128 UR8, c[0x0][0xb10] ;  /* 0x00016200ff0877ac */ /* 0x000ea20008000c00 */
[----:B------:R-:W4:Y:S01]  /*2a10*/  LDCU UR12, c[0x0][0xb0c] ;  /* 0x00016180ff0c77ac */ /* 0x000f220008000800 */
[----:B------:R-:W1:Y:S01]  /*2a20*/  LDCU UR13, c[0x0][0xb20] ;  /* 0x00016400ff0d77ac */ /* 0x000e620008000800 */
[----:B--2---:R-:W-:Y:S02]  /*2a30*/  UIMAD.WIDE.U32 UR6, UR46, UR8, URZ ;  /* 0x000000082e0672a5 */ /* 0x004fe4000f8e00ff */
[----:B------:R-:W-:Y:S02]  /*2a40*/  UIMAD.WIDE.U32 UR4, UR43, UR11, URZ ;  /* 0x0000000b2b0472a5 */ /* 0x000fe4000f8e00ff */
[----:B----4-:R-:W-:Y:S02]  /*2a50*/  UISETP.NE.AND UP2, UPT, UR12, 0x1, UPT ;  /* 0x000000010c00788c */ /* 0x010fe4000bf45270 */
[----:B------:R-:W-:Y:S01]  /*2a60*/  UISETP.NE.AND UP0, UPT, UR10, 0x1, UPT ;  /* 0x000000010a00788c */ /* 0x000fe2000bf05270 */
[----:B------:R-:W-:-:S02]  /*2a70*/  UMOV UR6, UR7 ;  /* 0x0000000700067c82 */ /* 0x000fc40008000000 */
[----:B------:R-:W-:Y:S01]  /*2a80*/  UMOV UR4, UR5 ;  /* 0x0000000500047c82 */ /* 0x000fe20008000000 */
[----:B------:R-:W-:Y:S02]  /*2a90*/  USHF.R.U32.HI UR9, URZ, UR9, UR6 ;  /* 0x00000009ff097299 */ /* 0x000fe40008011606 */
[----:B-1----:R-:W-:Y:S02]  /*2aa0*/  USHF.R.U32.HI UR4, URZ, UR13, UR4 ;  /* 0x0000000dff047299 */ /* 0x002fe40008011604 */
[----:B------:R-:W-:Y:S02]  /*2ab0*/  USEL UR5, UR46, UR9, !UP2 ;  /* 0x000000092e057287 */ /* 0x000fe4000d000000 */
[----:B------:R-:W-:-:S04]  /*2ac0*/  USEL UR4, UR43, UR4, !UP0 ;  /* 0x000000042b047287 */ /* 0x000fc8000c000000 */
[----:B------:R-:W-:Y:S02]  /*2ad0*/  UIADD3 UR6, UPT, UPT, UR5, -UR4, URZ ;  /* 0x8000000405067290 */ /* 0x000fe4000fffe0ff */
[----:B------:R-:W-:Y:S02]  /*2ae0*/  UIADD3 UR4, UPT, UPT, -UR5, UR4, URZ ;  /* 0x0000000405047290 */ /* 0x000fe4000fffe1ff */
[----:B------:R-:W-:Y:S02]  /*2af0*/  UIMAD UR43, UR6, UR10, UR43 ;  /* 0x0000000a062b72a4 */ /* 0x000fe4000f8e022b */
[----:B------:R-:W-:-:S12]  /*2b00*/  UIMAD UR46, UR4, UR12, UR46 ;  /* 0x0000000c042e72a4 */ /* 0x000fd8000f8e022e */
.L_x_45:
[----:B------:R-:W-:Y:S01]  /*2b10*/  VIADD R11, R11, 0x1 ;  /* 0x000000010b0b7836 */ /* 0x000fe20000000000 */
[----:B------:R-:W-:Y:S01]  /*2b20*/  R2UR UR4, R58 ;  /* 0x000000003a0472ca */ /* 0x000fe200000e0000 */
[----:B------:R-:W-:Y:S01]  /*2b30*/  UIADD3 UR20, UPT, UPT, UR43, UR63, URZ ;  /* 0x0000003f2b147290 */ /* 0x000fe2000fffe0ff */
[----:B------:R-:W-:Y:S02]  /*2b40*/  PLOP3.LUT P2, PT, PT, PT, PT, 0x80, 0x8 ;  /* 0x000000000008781c */ /* 0x000fe40003f4f070 */
[----:B------:R-:W-:-:S04]  /*2b50*/  ISETP.NE.AND P0, PT, R11, 0x2, PT ;  /* 0x000000020b00780c */ /* 0x000fc80003f05270 */
[----:B-1----:R-:W-:Y:S02]  /*2b60*/  SEL R0, RZ, 0x1, P0 ;  /* 0x00000001ff007807 */ /* 0x002fe40000000000 */
[----:B------:R-:W-:Y:S02]  /*2b70*/  SEL R11, R11, RZ, P0 ;  /* 0x000000ff0b0b7207 */ /* 0x000fe40000000000 */
[----:B------:R-:W-:Y:S01]  /*2b80*/  LOP3.LUT R10, R10, R0, RZ, 0x3c, !PT ;  /* 0x000000000a0a7212 */ /* 0x000fe200078e3cff */
[----:B------:R-:W-:Y:S01]  /*2b90*/  UIADD3 UR16, UPT, UPT, UR46, UR4, URZ ;  /* 0x000000042e107290 */ /* 0x000fe2000fffe0ff */
[----:B------:R-:W-:Y:S11]  /*2ba0*/  BRA.U UP1, `(.L_x_46) ;  /* 0xffffffed01987547 */ /* 0x000ff6000b83ffff */
[----:B------:R-:W-:Y:S01]  /*2bb0*/  UIADD3 UR21, UPT, UPT, UR21, 0x20, URZ ;  /* 0x0000002015157890 */ /* 0x000fe2000fffe0ff */
[----:B------:R-:W-:-:S03]  /*2bc0*/  SHF.L.U32 R2, R12, 0x1f, RZ ;  /* 0x0000001f0c027819 */ /* 0x000fc600000006ff */
[----:B------:R-:W-:-:S09]  /*2bd0*/  ULEA UR4, UR29, UR21, 0x3 ;  /* 0x000000151d047291 */ /* 0x000fd2000f8e18ff */
[----:B------:R-:W1:Y:S02]  /*2be0*/  SYNCS.PHASECHK.TRANS64.TRYWAIT P0, [UR4], R2 ;  /* 0x00000002ff0075a7 */ /* 0x000e640008001104 */
[----:B-1----:R-:W-:Y:S05]  /*2bf0*/  @!P0 BRA `(.L_x_47) ;  /* 0x0000006400e88947 */ /* 0x002fea0003800000 */
.L_x_158:
[----:B------:R-:W-:-:S04]  /*2c00*/  UIADD3 UR4, UPT, UPT, UR29, 0x1, URZ ;  /* 0x000000011d047890 */ /* 0x000fc8000fffe0ff */
[----:B------:R-:W-:-:S04]  /*2c10*/  UISETP.NE.AND UP0, UPT, UR4, 0x4, UPT ;  /* 0x000000040400788c */ /* 0x000fc8000bf05270 */
[----:B------:R-:W-:Y:S02]  /*2c20*/  USEL UR6, URZ, 0x1, UP0 ;  /* 0x00000001ff067887 */ /* 0x000fe40008000000 */
[----:B------:R-:W-:-:S04]  /*2c30*/  USEL UR4, UR4, URZ, UP0 ;  /* 0x000000ff04047287 */ /* 0x000fc80008000000 */
[----:B------:R-:W-:Y:S01]  /*2c40*/  ULEA UR5, UR4, UR21, 0x3 ;  /* 0x0000001504057291 */ /* 0x000fe2000f8e18ff */
[----:B-1----:R-:W-:-:S04]  /*2c50*/  LOP3.LUT R2, R12, UR6, RZ, 0x3c, !PT ;  /* 0x000000060c027c12 */ /* 0x002fc8000f8e3cff */
[----:B------:R-:W-:-:S04]  /*2c60*/  SHF.L.U32 R3, R2, 0x1f, RZ ;  /* 0x0000001f02037819 */ /* 0x000fc800000006ff */
[----:B------:R-:W1:Y:S02]  /*2c70*/  SYNCS.PHASECHK.TRANS64.TRYWAIT P0, [UR5], R3 ;  /* 0x00000003ff0075a7 */ /* 0x000e640008001105 */
[----:B-1----:R-:W-:Y:S05]  /*2c80*/  @!P0 BRA `(.L_x_48) ;  /* 0x0000006400dc8947 */ /* 0x002fea0003800000 */
.L_x_160:
[----:B------:R-:W-:-:S04]  /*2c90*/  UIADD3 UR4, UPT, UPT, UR4, 0x1, URZ ;  /* 0x0000000104047890 */ /* 0x000fc8000fffe0ff */
[----:B------:R-:W-:-:S04]  /*2ca0*/  UISETP.NE.AND UP0, UPT, UR4, 0x4, UPT ;  /* 0x000000040400788c */ /* 0x000fc8000bf05270 */
[----:B------:R-:W-:Y:S02]  /*2cb0*/  USEL UR6, URZ, 0x1, UP0 ;  /* 0x00000001ff067887 */ /* 0x000fe40008000000 */
[----:B------:R-:W-:-:S04]  /*2cc0*/  USEL UR4, UR4, URZ, UP0 ;  /* 0x000000ff04047287 */ /* 0x000fc80008000000 */
[----:B------:R-:W-:Y:S01]  /*2cd0*/  ULEA UR5, UR4, UR21, 0x3 ;  /* 0x0000001504057291 */ /* 0x000fe2000f8e18ff */
[----:B------:R-:W-:-:S04]  /*2ce0*/  LOP3.LUT R2, R2, UR6, RZ, 0x3c, !PT ;  /* 0x0000000602027c12 */ /* 0x000fc8000f8e3cff */
[----:B-1----:R-:W-:-:S04]  /*2cf0*/  SHF.L.U32 R3, R2, 0x1f, RZ ;  /* 0x0000001f02037819 */ /* 0x002fc800000006ff */
[----:B------:R-:W1:Y:S02]  /*2d00*/  SYNCS.PHASECHK.TRANS64.TRYWAIT P0, [UR5], R3 ;  /* 0x00000003ff0075a7 */ /* 0x000e640008001105 */
[----:B-1----:R-:W-:Y:S05]  /*2d10*/  @!P0 BRA `(.L_x_49) ;  /* 0x0000006400d08947 */ /* 0x002fea0003800000 */
.L_x_162:
[----:B------:R-:W-:-:S04]  /*2d20*/  UIADD3 UR4, UPT, UPT, UR4, 0x1, URZ ;  /* 0x0000000104047890 */ /* 0x000fc8000fffe0ff */
[----:B------:R-:W-:-:S04]  /*2d30*/  UISETP.NE.AND UP0, UPT, UR4, 0x4, UPT ;  /* 0x000000040400788c */ /* 0x000fc8000bf05270 */
[----:B------:R-:W-:Y:S02]  /*2d40*/  USEL UR5, URZ, 0x1, UP0 ;  /* 0x00000001ff057887 */ /* 0x000fe40008000000 */
[----:B------:R-:W-:-:S04]  /*2d50*/  USEL UR4, UR4, URZ, UP0 ;  /* 0x000000ff04047287 */ /* 0x000fc80008000000 */
[----:B------:R-:W-:Y:S01]  /*2d60*/  ULEA UR4, UR4, UR21, 0x3 ;  /* 0x0000001504047291 */ /* 0x000fe2000f8e18ff */
[----:B------:R-:W-:-:S04]  /*2d70*/  LOP3.LUT R2, R2, UR5, RZ, 0x3c, !PT ;  /* 0x0000000502027c12 */ /* 0x000fc8000f8e3cff */
[----:B------:R-:W-:Y:S01]  /*2d80*/  SHF.L.U32 R2, R2, 0x1f, RZ ;  /* 0x0000001f02027819 */ /* 0x000fe200000006ff */
[----:B-1----:R-:W-:-:S07]  /*2d90*/  IMAD.U32 R0, RZ, RZ, UR4 ;  /* 0x00000004ff007e24 */ /* 0x002fce000f8e00ff */
.L_x_50:
[----:B-1----:R1:W2:Y:S02]  /*2da0*/  SYNCS.PHASECHK.TRANS64.TRYWAIT P0, [R0+URZ], R2 ;  /* 0x00000002000075a7 */ /* 0x0022a400080011ff */
[----:B--2---:R-:W-:Y:S05]  /*2db0*/  @!P0 NANOSLEEP.SYNCS 0x989680 ;  /* 0x009896800000895d */ /* 0x004fea0003900000 */
[----:B------:R-:W2:Y:S02]  /*2dc0*/  @!P0 SYNCS.PHASECHK.TRANS64 P0, [R0+URZ], R2 ;  /* 0x00000002000085a7 */ /* 0x000ea400080010ff */
[----:B--2---:R-:W-:Y:S05]  /*2dd0*/  @P0 EXIT ;  /* 0x000000000000094d */ /* 0x004fea0003800000 */
[----:B------:R-:W-:Y:S05]  /*2de0*/  BRA `(.L_x_50) ;  /* 0xfffffffc00ec7947 */ /* 0x000fea000383ffff */
.L_x_22:
[----:B------:R-:W-:-:S04]  /*2df0*/  UISETP.NE.AND UP0, UPT, UR47, URZ, UPT ;  /* 0x000000ff2f00728c */ /* 0x000fc8000bf05270 */
[----:B------:R-:W-:-:S09]  /*2e00*/  UISETP.NE.OR UP0, UPT, UR21, 0x1, UP0 ;  /* 0x000000011500788c */ /* 0x000fd20008705670 */
[----:B------:R-:W-:Y:S05]  /*2e10*/  BRA.U UP0, `(.L_x_51) ;  /* 0x0000000500487547 */ /* 0x000fea000b800000 */
[----:B------:R-:W-:Y:S01]  /*2e20*/  ISETP.GE.U32.AND P2, PT, R0, 0x8, PT ;  /* 0x000000080000780c */ /* 0x000fe20003f46070 */
[----:B------:R-:W-:Y:S01]  /*2e30*/  IMAD.MOV.U32 R12, RZ, RZ, 0x1 ;  /* 0x00000001ff0c7424 */ /* 0x000fe200078e00ff */
[----:B------:R-:W-:Y:S02]  /*2e40*/  CS2R R10, SRZ ;  /* 0x00000000000a7805 */ /* 0x000fe4000001ff00 */
[----:B------:R-:W-:Y:S01]  /*2e50*/  CS2R R8, SRZ ;  /* 0x0000000000087805 */ /* 0x000fe2000001ff00 */
[----:B------:R-:W-:Y:S01]  /*2e60*/  UMOV UR6, 0x400 ;  /* 0x0000040000067882 */ /* 0x000fe20000000000 */
[----:B------:R-:W-:Y:S01]  /*2e70*/  UMOV UR5, URZ ;  /* 0x000000ff00057c82 */ /* 0x000fe20008000000 */
[----:B------:R-:W-:-:S12]  /*2e80*/  ULEA UR6, UR47, UR6, 0x18 ;  /* 0x000000062f067291 */ /* 0x000fd8000f8ec0ff */
.L_x_55:
[----:B------:R-:W-:Y:S02]  /*2e90*/  LEA R2, R8, UR6, 0x3 ;  /* 0x0000000608027c11 */ /* 0x000fe4000f8e18ff */
[----:B------:R-:W-:-:S03]  /*2ea0*/  SHF.L.U32 R4, R9, 0x1f, RZ ;  /* 0x0000001f09047819 */ /* 0x000fc600000006ff */
[----:B------:R-:W-:Y:S01]  /*2eb0*/  VIADD R5, R2, 0x100 ;  /* 0x0000010002057836 */ /* 0x000fe20000000000 */
[----:B------:R-:W2:Y:S02]  /*2ec0*/  SYNCS.PHASECHK.TRANS64.TRYWAIT P0, [R2+URZ+0xf0], R4 ;  /* 0x0000f004020075a7 */ /* 0x000ea400080011ff */
[----:B--2---:R-:W-:Y:S05]  /*2ed0*/  @!P0 BRA `(.L_x_52) ;  /* 0x0000006400788947 */ /* 0x004fea0003800000 */
.L_x_163:
[----:B------:R-:W-:Y:S01]  /*2ee0*/  ULEA UR4, UR5, UR6, 0x3 ;  /* 0x0000000605047291 */ /* 0x000fe2000f8e18ff */
[----:B--2---:R-:W-:Y:S01]  /*2ef0*/  PRMT R2, RZ, 0x654, R5 ;  /* 0x00000654ff027816 */ /* 0x004fe20000000005 */
[----:B------:R-:W-:Y:S01]  /*2f00*/  @!P2 IMAD.MOV.U32 R4, RZ, RZ, 0x10 ;  /* 0x00000010ff04a424 */ /* 0x000fe200078e00ff */
[----:B------:R-:W-:Y:S01]  /*2f10*/  SHF.L.U32 R5, R12, 0x1f, RZ ;  /* 0x0000001f0c057819 */ /* 0x000fe200000006ff */
[----:B------:R-:W-:Y:S01]  /*2f20*/  UIADD3 UR7, UPT, UPT, UR4, 0x90, URZ ;  /* 0x0000009004077890 */ /* 0x000fe2000fffe0ff */
[----:B------:R2:W-:Y:S05]  /*2f30*/  SYNCS.ARRIVE.TRANS64.RED.A1T0 RZ, [R2+URZ], RZ ;  /* 0x000000ff02ff79a7 */ /* 0x0005ea00081004ff */
[----:B------:R-:W-:Y:S01]  /*2f40*/  IMAD.U32 R6, RZ, RZ, UR7 ;  /* 0x00000007ff067e24 */ /* 0x000fe2000f8e00ff */
[----:B------:R-:W3:Y:S04]  /*2f50*/  SYNCS.PHASECHK.TRANS64.TRYWAIT P0, [UR4+0xa0], R5 ;  /* 0x0000a005ff0075a7 */ /* 0x000ee80008001104 */
[----:B------:R-:W-:Y:S01]  /*2f60*/  PRMT R6, R0, 0x654, R6 ;  /* 0x0000065400067816 */ /* 0x000fe20000000006 */
[----:B--23--:R-:W-:Y:S06]  /*2f70*/  @!P0 BRA `(.L_x_53) ;  /* 0x0000006400648947 */ /* 0x00cfec0003800000 */
.L_x_165:
[----:B------:R-:W-:Y:S01]  /*2f80*/  ULEA UR8, UR5, UR6, 0x4 ;  /* 0x0000000605087291 */ /* 0x000fe2000f8e20ff */
[----:B------:R-:W-:Y:S01]  /*2f90*/  SEL R3, R6, R3, !P2 ;  /* 0x0000000306037207 */ /* 0x000fe20005000000 */
[----:B------:R-:W-:Y:S01]  /*2fa0*/  UIADD3 UR9, UPT, UPT, UR4, 0x90, URZ ;  /* 0x0000009004097890 */ /* 0x000fe2000fffe0ff */
[----:B--2---:R-:W-:Y:S01]  /*2fb0*/  LEA R2, R11, UR6, 0x3 ;  /* 0x000000060b027c11 */ /* 0x004fe2000f8e18ff */
[----:B------:R-:W-:Y:S01]  /*2fc0*/  UIADD3 UR8, UPT, UPT, UR8, 0x120, URZ ;  /* 0x0000012008087890 */ /* 0x000fe2000fffe0ff */
[----:B------:R2:W-:Y:S01]  /*2fd0*/  @!P2 SYNCS.ARRIVE.TRANS64.RED RZ, [R3+URZ], R4 ;  /* 0x0000000403ffa9a7 */ /* 0x0005e200080004ff */
[----:B------:R-:W-:Y:S01]  /*2fe0*/  UIADD3 UR4, UPT, UPT, UR5, 0x1, URZ ;  /* 0x0000000105047890 */ /* 0x000fe2000fffe0ff */
[----:B------:R-:W-:-:S03]  /*2ff0*/  VIADD R8, R8, 0x1 ;  /* 0x0000000108087836 */ /* 0x000fc60000000000 */
[----:B------:R-:W-:Y:S02]  /*3000*/  UISETP.NE.AND UP0, UPT, UR4, 0x2, UPT ;  /* 0x000000020400788c */ /* 0x000fe4000bf05270 */
[----:B------:R-:W-:Y:S01]  /*3010*/  ISETP.NE.AND P0, PT, R8, 0x2, PT ;  /* 0x000000020800780c */ /* 0x000fe20003f05270 */
[----:B------:R-:W-:Y:S06]  /*3020*/  UGETNEXTWORKID.BROADCAST [UR8], [UR9] ;  /* 0x00000000080073ca */ /* 0x000fec0008000100 */
[----:B------:R-:W-:Y:S02]  /*3030*/  USEL UR7, URZ, 0x1, UP0 ;  /* 0x00000001ff077887 */ /* 0x000fe40008000000 */
[----:B------:R-:W-:-:S04]  /*3040*/  USEL UR5, UR4, URZ, UP0 ;  /* 0x000000ff04057287 */ /* 0x000fc80008000000 */
[----:B------:R-:W-:Y:S02]  /*3050*/  LOP3.LUT R12, R12, UR7, RZ, 0x3c, !PT ;  /* 0x000000070c0c7c12 */ /* 0x000fe4000f8e3cff */
[----:B--2---:R-:W-:-:S04]  /*3060*/  SHF.L.U32 R4, R10, 0x1f, RZ ;  /* 0x0000001f0a047819 */ /* 0x004fc800000006ff */
[----:B------:R-:W2:Y:S02]  /*3070*/  SYNCS.PHASECHK.TRANS64.TRYWAIT P1, [R2+URZ+0x90], R4 ;  /* 0x00009004020075a7 */ /* 0x000ea400080211ff */
[----:B--2---:R-:W-:Y:S05]  /*3080*/  @!P1 BRA `(.L_x_54) ;  /* 0x0000006400389947 */ /* 0x004fea0003800000 */
.L_x_166:
[C---:B--2---:R-:W-:Y:S01]  /*3090*/  LEA R4, R11.reuse, UR6, 0x4 ;  /* 0x000000060b047c11 */ /* 0x044fe2000f8e20ff */
[----:B------:R-:W-:Y:S01]  /*30a0*/  VIADD R2, R2, 0xa0 ;  /* 0x000000a002027836 */ /* 0x000fe20000000000 */
[----:B------:R-:W-:Y:S01]  /*30b0*/  SEL R8, R8, RZ, P0 ;  /* 0x000000ff08087207 */ /* 0x000fe20000000000 */
[----:B------:R-:W-:-:S03]  /*30c0*/  VIADD R11, R11, 0x1 ;  /* 0x000000010b0b7836 */ /* 0x000fc60000000000 */
[----:B------:R-:W2:Y:S01]  /*30d0*/  LDS.128 R4, [R4+0x120] ;  /* 0x0001200004047984 */ /* 0x000ea20000000c00 */
[----:B------:R-:W-:Y:S02]  /*30e0*/  PRMT R2, RZ, 0x654, R2 ;  /* 0x00000654ff027816 */ /* 0x000fe40000000002 */
[C---:B------:R-:W-:Y:S01]  /*30f0*/  ISETP.NE.AND P1, PT, R11.reuse, 0x2, PT ;  /* 0x000000020b00780c */ /* 0x040fe20003f25270 */
[----:B------:R-:W-:Y:S01]  /*3100*/  @!PT LDS RZ, [RZ] ;  /* 0x00000000fffff984 */ /* 0x000fe20000000800 */
[----:B------:R-:W-:Y:S01]  /*3110*/  @!PT LDS RZ, [RZ] ;  /* 0x00000000fffff984 */ /* 0x000fe20000000800 */
[----:B------:R-:W-:Y:S01]  /*3120*/  @!PT LDS RZ, [RZ] ;  /* 0x00000000fffff984 */ /* 0x000fe20000000800 */
[----:B------:R-:W-:Y:S01]  /*3130*/  @!PT LDS RZ, [RZ] ;  /* 0x00000000fffff984 */ /* 0x000fe20000000800 */
[----:B------:R3:W-:Y:S06]  /*3140*/  MEMBAR.ALL.CTA ;  /* 0x0000000000007992 */ /* 0x0007ec0000008000 */
[----:B---3--:R-:W3:Y:S01]  /*3150*/  FENCE.VIEW.ASYNC.S ;  /* 0x00000000000073c6 */ /* 0x008ee20000000000 */
[----:B------:R-:W-:Y:S01]  /*3160*/  SEL R11, R11, RZ, P1 ;  /* 0x000000ff0b0b7207 */ /* 0x000fe20000800000 */
[----:B---3--:R3:W-:Y:S01]  /*3170*/  SYNCS.ARRIVE.TRANS64.RED.A1T0 RZ, [R2+URZ], RZ ;  /* 0x000000ff02ff79a7 */ /* 0x0087e200081004ff */
[----:B--2---:R-:W-:-:S02]  /*3180*/  LOP3.LUT P3, RZ, R6, 0x1, RZ, 0xc0, !PT ;  /* 0x0000000106ff7812 */ /* 0x004fc4000786c0ff */
[----:B------:R-:W-:-:S04]  /*3190*/  SEL R4, RZ, 0x1, P1 ;  /* 0x00000001ff047807 */ /* 0x000fc80000800000 */
[----:B------:R-:W-:Y:S02]  /*31a0*/  LOP3.LUT R10, R10, R4, RZ, 0x3c, !PT ;  /* 0x000000040a0a7212 */ /* 0x000fe400078e3cff */
[----:B---3--:R-:W-:-:S04]  /*31b0*/  SEL R2, RZ, 0x1, P0 ;  /* 0x00000001ff027807 */ /* 0x008fc80000000000 */
[----:B------:R-:W-:Y:S01]  /*31c0*/  LOP3.LUT R9, R9, R2, RZ, 0x3c, !PT ;  /* 0x0000000209097212 */ /* 0x000fe200078e3cff */
[----:B------:R-:W-:Y:S06]  /*31d0*/  @P3 BRA `(.L_x_55) ;  /* 0xfffffffc002c3947 */ /* 0x000fec000383ffff */
[----:B------:R-:W-:Y:S01]  /*31e0*/  ULEA UR4, UR5, UR6, 0x3 ;  /* 0x0000000605047291 */ /* 0x000fe2000f8e18ff */
[----:B------:R-:W-:-:S08]  /*31f0*/  SHF.L.U32 R2, R12, 0x1f, RZ ;  /* 0x0000001f0c027819 */ /* 0x000fd000000006ff */
[----:B------:R-:W2:Y:S02]  /*3200*/  SYNCS.PHASECHK.TRANS64 P0, [UR4+0xa0], R2 ;  /* 0x0000a002ff0075a7 */ /* 0x000ea40008001004 */
[----:B--2---:R-:W-:Y:S05]  /*3210*/  @P0 BRA `(.L_x_56) ;  /* 0x0000000000080947 */ /* 0x004fea0003800000 */
[----:B------:R-:W2:Y:S02]  /*3220*/  SYNCS.PHASECHK.TRANS64.TRYWAIT P0, [UR4+0xa0], R2 ;  /* 0x0000a002ff0075a7 */ /* 0x000ea40008001104 */
[----:B--2---:R-:W-:Y:S05]  /*3230*/  @!P0 BRA `(.L_x_57) ;  /* 0x0000006000e08947 */ /* 0x004fea0003800000 */
.L_x_56:
[----:B------:R-:W-:-:S04]  /*3240*/  UIADD3 UR7, UPT, UPT, UR5, 0x1, URZ ;  /* 0x0000000105077890 */ /* 0x000fc8000fffe0ff */
[----:B------:R-:W-:-:S04]  /*3250*/  UISETP.NE.AND UP0, UPT, UR7, 0x2, UPT ;  /* 0x000000020700788c */ /* 0x000fc8000bf05270 */
[----:B------:R-:W-:Y:S02]  /*3260*/  USEL UR8, URZ, 0x1, UP0 ;  /* 0x00000001ff087887 */ /* 0x000fe40008000000 */
[----:B------:R-:W-:-:S04]  /*3270*/  USEL UR7, UR7, URZ, UP0 ;  /* 0x000000ff07077287 */ /* 0x000fc80008000000 */
[----:B------:R-:W-:Y:S01]  /*3280*/  ULEA UR7, UR7, UR6, 0x3 ;  /* 0x0000000607077291 */ /* 0x000fe2000f8e18ff */
[----:B--2---:R-:W-:-:S04]  /*3290*/  LOP3.LUT R2, R12, UR8, RZ, 0x3c, !PT ;  /* 0x000000080c027c12 */ /* 0x004fc8000f8e3cff */
[----:B------:R-:W-:-:S04]  /*32a0*/  SHF.L.U32 R0, R2, 0x1f, RZ ;  /* 0x0000001f02007819 */ /* 0x000fc800000006ff */
[----:B------:R-:W2:Y:S02]  /*32b0*/  SYNCS.PHASECHK.TRANS64 P0, [UR7+0xa0], R0 ;  /* 0x0000a000ff0075a7 */ /* 0x000ea40008001007 */
[----:B-12---:R-:W-:Y:S05]  /*32c0*/  @P0 EXIT ;  /* 0x000000000000094d */ /* 0x006fea0003800000 */
[----:B------:R-:W-:Y:S02]  /*32d0*/  SHF.L.U32 R2, R2, 0x1f, RZ ;  /* 0x0000001f02027819 */ /* 0x000fe400000006ff */
[----:B------:R-:W-:-:S07]  /*32e0*/  MOV R0, UR7 ;  /* 0x0000000700007c02 */ /* 0x000fce0008000f00 */
.L_x_58:
[----:B-1----:R1:W2:Y:S02]  /*32f0*/  SYNCS.PHASECHK.TRANS64.TRYWAIT P0, [R0+URZ+0xa0], R2 ;  /* 0x0000a002000075a7 */ /* 0x0022a400080011ff */
[----:B--2---:R-:W-:Y:S05]  /*3300*/  @!P0 NANOSLEEP.SYNCS 0x989680 ;  /* 0x009896800000895d */ /* 0x004fea0003900000 */
[----:B------:R-:W2:Y:S02]  /*3310*/  @!P0 SYNCS.PHASECHK.TRANS64 P0, [R0+URZ+0xa0], R2 ;  /* 0x0000a002000085a7 */ /* 0x000ea400080010ff */
[----:B--2---:R-:W-:Y:S05]  /*3320*/  @P0 EXIT ;  /* 0x000000000000094d */ /* 0x004fea0003800000 */
[----:B------:R-:W-:Y:S05]  /*3330*/  BRA `(.L_x_58) ;  /* 0xfffffffc00ec7947 */ /* 0x000fea000383ffff */
.L_x_51:
[----:B------:R-:W-:Y:S05]  /*3340*/  BRA.U UP5, `(.L_x_59) ;  /* 0x0000001505487547 */ /* 0x000fea000b800000 */
[----:B------:R-:W-:Y:S01]  /*3350*/  UMOV UR4, 0x40 ;  /* 0x0000004000047882 */ /* 0x000fe20000000000 */
[----:B------:R-:W-:Y:S01]  /*3360*/  NOP ;  /* 0x0000000000007918 */ /* 0x000fe20000000000 */
[----:B------:R-:W-:Y:S01]  /*3370*/  ULEA UR5, UR47, UR4, 0x18 ;  /* 0x000000042f057291 */ /* 0x000fe2000f8ec0ff */
[----:B------:R-:W-:Y:S02]  /*3380*/  UMOV UR6, 0x400 ;  /* 0x0000040000067882 */ /* 0x000fe40000000000 */
[----:B------:R-:W-:-:S06]  /*3390*/  ULEA UR6, UR47, UR6, 0x18 ;  /* 0x000000062f067291 */ /* 0x000fcc000f8ec0ff */
[----:B------:R-:W2:Y:S02]  /*33a0*/  LDS.U8 R0, [UR5+0x1c] ;  /* 0x00001c05ff007984 */ /* 0x000ea40008000000 */
[----:B--2---:R-:W-:-:S13]  /*33b0*/  ISETP.NE.AND P0, PT, R0, RZ, PT ;  /* 0x000000ff0000720c */ /* 0x004fda0003f05270 */
[----:B------:R-:W-:Y:S05]  /*33c0*/  @P0 BRA `(.L_x_60) ;  /* 0x0000000400080947 */ /* 0x000fea0003800000 */
[----:B------:R-:W-:Y:S02]  /*33d0*/  UISETP.NE.U32.AND UP1, UPT, UR68, 0x1, UPT ;  /* 0x000000014400788c */ /* 0x000fe4000bf25070 */
[----:B------:R-:W-:-:S07]  /*33e0*/  UIADD3 UR7, UPT, UPT, UR5, 0x8, URZ ;  /* 0x0000000805077890 */ /* 0x000fce000fffe0ff */
[----:B------:R-:W-:Y:S05]  /*33f0*/  BRA.U !UP1, `(.L_x_61) ;  /* 0x00000001099c7547 */ /* 0x000fea000b800000 */
[----:B------:R-:W-:Y:S01]  /*3400*/  ELECT P0, URZ, PT ;  /* 0x0000000000ff782f */ /* 0x000fe20003800000 */
[----:B------:R-:W-:-:S12]  /*3410*/  BSSY B0, `(.L_x_61) ;  /* 0x0000025000007945 */ /* 0x000fd80003800000 */
[----:B------:R-:W-:Y:S05]  /*3420*/  @!P0 BRA `(.L_x_62) ;  /* 0x00000000008c8947 */ /* 0x000fea0003800000 */
[----:B------:R-:W-:-:S05]  /*3430*/  UMOV UR4, 0x10 ;  /* 0x0000001000047882 */ /* 0x000fca0000000000 */
[----:B------:R-:W-:Y:S04]  /*3440*/  DEPBAR.LE SB2, 0x36 ;  /* 0x0000ad800000791a */ /* 0x000fe80000000000 */
[----:B------:R-:W2:Y:S02]  /*3450*/  UTCATOMSWS.2CTA.FIND_AND_SET.ALIGN UP0, UR4, UR4 ;  /* 0x00000004000475e3 */ /* 0x000ea40008200800 */
[----:B--2---:R-:W-:Y:S01]  /*3460*/  MOV R10, UR4 ;  /* 0x00000004000a7c02 */ /* 0x004fe20008000f00 */
[----:B------:R-:W-:Y:S06]  /*3470*/  BRA.U UP0, `(.L_x_63) ;  /* 0x0000000100187547 */ /* 0x000fec000b800000 */
.L_x_64:
[----:B------:R-:W-:Y:S05]  /*3480*/  NANOSLEEP 0x64 ;  /* 0x000000640000795d */ /* 0x000fea0003800000 */
[----:B------:R-:W-:-:S05]  /*3490*/  UMOV UR4, 0x10 ;  /* 0x0000001000047882 */ /* 0x000fca0000000000 */
[----:B------:R-:W-:Y:S04]  /*34a0*/  DEPBAR.LE SB2, 0x36 ;  /* 0x0000ad800000791a */ /* 0x000fe80000000000 */
[----:B------:R-:W2:Y:S02]  /*34b0*/  UTCATOMSWS.2CTA.FIND_AND_SET.ALIGN UP0, UR4, UR4 ;  /* 0x00000004000475e3 */ /* 0x000ea40008200800 */
[----:B--2---:R-:W-:Y:S01]  /*34c0*/  MOV R10, UR4 ;  /* 0x00000004000a7c02 */ /* 0x004fe20008000f00 */
[----:B------:R-:W-:Y:S05]  /*34d0*/  BRA.U !UP0, `(.L_x_64) ;  /* 0xfffffffd08e87547 */ /* 0x000fea000b83ffff */
.L_x_63:
[----:B------:R-:W2:Y:S01]  /*34e0*/  LDS R6, [UR5+0x10] ;  /* 0x00001005ff067984 */ /* 0x000ea20008000800 */
[----:B------:R-:W-:Y:S01]  /*34f0*/  IMAD.U32 R0, RZ, RZ, UR6 ;  /* 0x00000006ff007e24 */ /* 0x000fe2000f8e00ff */
[----:B------:R-:W-:-:S03]  /*3500*/  MOV R4, UR69 ;  /* 0x0000004500047c02 */ /* 0x000fc60008000f00 */
[----:B------:R-:W-:Y:S01]  /*3510*/  VIADD R0, R0, 0x140 ;  /* 0x0000014000007836 */ /* 0x000fe20000000000 */
[----:B--2---:R-:W-:-:S04]  /*3520*/  SHF.L.U32 R6, R6, 0x1f, RZ ;  /* 0x0000001f06067819 */ /* 0x004fc800000006ff */
[----:B------:R-:W2:Y:S02]  /*3530*/  SYNCS.PHASECHK.TRANS64.TRYWAIT P0, [UR5+0x8], R6 ;  /* 0x00000806ff0075a7 */ /* 0x000ea40008001105 */
[----:B--2---:R-:W-:Y:S05]  /*3540*/  @P0 BRA `(.L_x_65) ;  /* 0x0000000000080947 */ /* 0x004fea0003800000 */
[----:B------:R-:W2:Y:S02]  /*3550*/  SYNCS.PHASECHK.TRANS64.TRYWAIT P0, [UR5+0x8], R6 ;  /* 0x00000806ff0075a7 */ /* 0x000ea40008001105 */
[----:B--2---:R-:W-:Y:S05]  /*3560*/  @!P0 BRA `(.L_x_66) ;  /* 0x00000060002c8947 */ /* 0x004fea0003800000 */
.L_x_65:
[----:B------:R-:W-:Y:S01]  /*3570*/  PRMT R4, R4, 0x654, R0 ;  /* 0x0000065404047816 */ /* 0x000fe20000000000 */
[----:B------:R-:W-:Y:S01]  /*3580*/  HFMA2 R0, -RZ, RZ, 0, 5.9604644775390625e-08 ;  /* 0x00000001ff007431 */ /* 0x000fe200000001ff */
[----:B------:R-:W-:Y:S01]  /*3590*/  UPRMT UR4, UR69, 0x654, UR7 ;  /* 0x0000065445047896 */ /* 0x000fe20008000007 */
[----:B------:R-:W-:Y:S02]  /*35a0*/  IMAD.MOV.U32 R8, RZ, RZ, 0xffff ;  /* 0x0000ffffff087424 */ /* 0x000fe400078e00ff */
[----:B--2---:R-:W-:Y:S02]  /*35b0*/  IMAD.MOV.U32 R6, RZ, RZ, 0x4 ;  /* 0x00000004ff067424 */ /* 0x004fe400078e00ff */
[----:B------:R-:W-:Y:S01]  /*35c0*/  IMAD.SHL.U32 R9, R10, 0x20, RZ ;  /* 0x000000200a097824 */ /* 0x000fe200078e00ff */
[----:B------:R-:W-:Y:S02]  /*35d0*/  MOV R5, UR4 ;  /* 0x0000000400057c02 */ /* 0x000fe40008000f00 */
[-C--:B------:R-:W-:Y:S01]  /*35e0*/  SHF.L.U32 R8, R8, R10.reuse, RZ ;  /* 0x0000000a08087219 */ /* 0x080fe200000006ff */
[----:B------:R2:W-:Y:S01]  /*35f0*/  SYNCS.ARRIVE.TRANS64.RED RZ, [UR4], R6 ;  /* 0x00000006ffff79a7 */ /* 0x0005e20008000404 */
[----:B------:R-:W-:Y:S01]  /*3600*/  SHF.L.U32 R7, R0, R10, RZ ;  /* 0x0000000a00077219 */ /* 0x000fe200000006ff */
[----:B------:R2:W-:Y:S04]  /*3610*/  STS [UR6+0x140], R9 ;  /* 0x00014009ff007988 */ /* 0x0005e80008000806 */
[----:B------:R2:W-:Y:S04]  /*3620*/  STAS [R4.64], R10 ;  /* 0x0000000a04007dbd */ /* 0x0005e8000c0008ff */
[----:B------:R2:W-:Y:S04]  /*3630*/  ATOMS.OR RZ, [UR5+0x14], R8 ;  /* 0x00001408ffff798c */ /* 0x0005e8000b000005 */
[----:B------:R2:W-:Y:S04]  /*3640*/  ATOMS.OR RZ, [UR5+0x18], R7 ;  /* 0x00001807ffff798c */ /* 0x0005e8000b000005 */
[----:B------:R2:W-:Y:S02]  /*3650*/  ATOMS.XOR RZ, [UR5+0x10], R0 ;  /* 0x00001000ffff798c */ /* 0x0005e4000b800005 */
.L_x_62:
[----:B-1----:R-:W-:Y:S05]  /*3660*/  BSYNC B0 ;  /* 0x0000000000007941 */ /* 0x002fea0003800000 */
.L_x_61:
[----:B------:R-:W-:Y:S05]  /*3670*/  BRA.U UP1, `(.L_x_67) ;  /* 0x00000001016c7547 */ /* 0x000fea000b800000 */
[----:B------:R-:W-:-:S03]  /*3680*/  UMOV UR4, 0xffffffff ;  /* 0xffffffff00047882 */ /* 0x000fc60000000000 */
[----:B------:R-:W-:Y:S05]  /*3690*/  BRA.DIV UR4, `(.L_x_68) ;  /* 0x0000005e04f87947 */ /* 0x000fea000b800000 */
[----:B------:R-:W-:-:S13]  /*36a0*/  ELECT P0, URZ, PT ;  /* 0x0000000000ff782f */ /* 0x000fda0003800000 */
.L_x_170:
[----:B------:R-:W-:Y:S05]  /*36b0*/  @!P0 BRA `(.L_x_67) ;  /* 0x00000000005c8947 */ /* 0x000fea0003800000 */
[----:B--2---:R-:W2:Y:S02]  /*36c0*/  LDS R4, [UR5+0x10] ;  /* 0x00001005ff047984 */ /* 0x004ea40008000800 */
[----:B--2---:R-:W-:-:S04]  /*36d0*/  SHF.L.U32 R4, R4, 0x1f, RZ ;  /* 0x0000001f04047819 */ /* 0x004fc800000006ff */
[----:B------:R-:W2:Y:S02]  /*36e0*/  SYNCS.PHASECHK.TRANS64.TRYWAIT P0, [UR5+0x8], R4 ;  /* 0x00000804ff0075a7 */ /* 0x000ea40008001105 */
[----:B--2---:R-:W-:Y:S05]  /*36f0*/  @P0 BRA `(.L_x_69) ;  /* 0x0000000000080947 */ /* 0x004fea0003800000 */
[----:B------:R-:W2:Y:S02]  /*3700*/  SYNCS.PHASECHK.TRANS64.TRYWAIT P0, [UR5+0x8], R4 ;  /* 0x00000804ff0075a7 */ /* 0x000ea40008001105 */
[----:B--2---:R-:W-:Y:S05]  /*3710*/  @!P0 BRA `(.L_x_70) ;  /* 0x0000005c00fc8947 */ /* 0x004fea0003800000 */
.L_x_69:
[----:B------:R-:W3:Y:S01]  /*3720*/  LDS R6, [UR6+0x140] ;  /* 0x00014006ff067984 */ /* 0x000ee20008000800 */
[----:B--2---:R-:W-:Y:S02]  /*3730*/  HFMA2 R0, -RZ, RZ, 0, 5.9604644775390625e-08 ;  /* 0x00000001ff007431 */ /* 0x004fe400000001ff */
[----:B------:R-:W-:Y:S01]  /*3740*/  IMAD.MOV.U32 R4, RZ, RZ, 0xffff ;  /* 0x0000ffffff047424 */ /* 0x000fe200078e00ff */
[----:B------:R-:W-:Y:S01]  /*3750*/  UPRMT UR4, UR69, 0x654, UR7 ;  /* 0x0000065445047896 */ /* 0x000fe20008000007 */
[----:B---3--:R-:W-:-:S03]  /*3760*/  IMAD.SHL.U32 R5, R6, 0x20, RZ ;  /* 0x0000002006057824 */ /* 0x008fc600078e00ff */
[-C--:B------:R-:W-:Y:S02]  /*3770*/  SHF.L.U32 R4, R4, R6.reuse, RZ ;  /* 0x0000000604047219 */ /* 0x080fe400000006ff */
[----:B------:R-:W-:Y:S01]  /*3780*/  SHF.L.U32 R6, R0, R6, RZ ;  /* 0x0000000600067219 */ /* 0x000fe200000006ff */
[----:B------:R3:W-:Y:S04]  /*3790*/  STS [UR6+0x140], R5 ;  /* 0x00014005ff007988 */ /* 0x0007e80008000806 */
[----:B------:R3:W-:Y:S04]  /*37a0*/  ATOMS.OR RZ, [UR5+0x14], R4 ;  /* 0x00001404ffff798c */ /* 0x0007e8000b000005 */
[----:B------:R3:W-:Y:S01]  /*37b0*/  ATOMS.OR RZ, [UR5+0x18], R6 ;  /* 0x00001806ffff798c */ /* 0x0007e2000b000005 */
[----:B------:R-:W-:Y:S03]  /*37c0*/  SYNCS.ARRIVE.TRANS64.RED.A1T0 RZ, [UR4], RZ ;  /* 0x000000ffffff79a7 */ /* 0x000fe60008100404 */
[----:B------:R3:W-:Y:S01]  /*37d0*/  ATOMS.XOR RZ, [UR5+0x10], R0 ;  /* 0x00001000ffff798c */ /* 0x0007e2000b800005 */
[----:B------:R-:W-:Y:S05]  /*37e0*/  BRA `(.L_x_67) ;  /* 0x0000000000107947 */ /* 0x000fea0003800000 */
.L_x_60:
[----:B------:R-:W-:Y:S02]  /*37f0*/  MOV R0, 0xffffffff ;  /* 0xffffffff00007802 */ /* 0x000fe40000000f00 */
[----:B------:R-:W-:-:S03]  /*3800*/  MOV R4, 0x3830 ;  /* 0x0000383000047802 */ /* 0x000fc60000000f00 */
[----:B------:R2:W-:Y:S04]  /*3810*/  STS [UR6+0x140], R0 ;  /* 0x00014000ff007988 */ /* 0x0005e80008000806 */
[----:B-12--5:R-:W-:Y:S05]  /*3820*/  CALL.REL.NOINC `($__internal_1_$__cuda_sm10x_tcgen05_guardrail_trap_phase_invalid_during_alloc) ;  /* 0x0000006400d07944 */ /* 0x026fea0003c00000 */
.L_x_67:
[----:B------:R-:W-:Y:S05]  /*3830*/  WARPSYNC.ALL ;  /* 0x0000000000007948 */ /* 0x000fea0003800000 */
[----:B------:R-:W4:Y:S01]  /*3840*/  S2UR UR4, SR_CgaCtaId ;  /* 0x00000000000479c3 */ /* 0x000f220000008800 */
[----:B------:R-:W-:Y:S01]  /*3850*/  UMOV UR41, 0x400 ;  /* 0x0000040000297882 */ /* 0x000fe20000000000 */
[----:B------:R-:W-:-:S06]  /*3860*/  NOP ;  /* 0x0000000000007918 */ /* 0x000fcc0000000000 */
[----:B------:R-:W-:Y:S06]  /*3870*/  BAR.ARV 0x6, 0xa0 ;  /* 0x0182800000007b1d */ /* 0x000fec0000002000 */
[----:B------:R-:W1:Y:S01]  /*3880*/  LDCU UR6, c[0x0][0x38c] ;  /* 0x00007180ff0677ac */ /* 0x000e620008000800 */
[----:B------:R-:W-:Y:S01]  /*3890*/  LOP3.LUT R3, R3, 0xffff, RZ, 0xc0, !PT ;  /* 0x0000ffff03037812 */ /* 0x000fe200078ec0ff */
[----:B--2---:R-:W-:Y:S01]  /*38a0*/  IMAD.MOV.U32 R9, RZ, RZ, 0x1 ;  /* 0x00000001ff097424 */ /* 0x004fe200078e00ff */
[----:B------:R-:W-:Y:S01]  /*38b0*/  LOP3.LUT R2, R2, 0xffff, RZ, 0xc0, !PT ;  /* 0x0000ffff02027812 */ /* 0x000fe200078ec0ff */
[----:B------:R-:W-:Y:S01]  /*38c0*/  IMAD.MOV.U32 R8, RZ, RZ, RZ ;  /* 0x000000ffff087224 */ /* 0x000fe200078e00ff */
[----:B------:R-:W-:Y:S01]  /*38d0*/  R2UR UR43, R3 ;  /* 0x00000000032b72ca */ /* 0x000fe200000e0000 */
[----:B------:R-:W-:Y:S01]  /*38e0*/  UMOV UR47, URZ ;  /* 0x000000ff002f7c82 */ /* 0x000fe20008000000 */
[----:B------:R-:W-:-:S02]  /*38f0*/  R2UR UR65, R2 ;  /* 0x00000000024172ca */ /* 0x000fc400000e0000 */
[----:B------:R-:W-:Y:S01]  /*3900*/  CS2R R2, SRZ ;  /* 0x0000000000027805 */ /* 0x000fe2000001ff00 */
[----:B------:R-:W-:Y:S01]  /*3910*/  UMOV UR38, URZ ;  /* 0x000000ff00267c82 */ /* 0x000fe20008000000 */
[----:B----4-:R-:W-:Y:S01]  /*3920*/  ULEA UR41, UR4, UR41, 0x18 ;  /* 0x0000002904297291 */ /* 0x010fe2000f8ec0ff */
[----:B------:R-:W-:Y:S01]  /*3930*/  UMOV UR37, URZ ;  /* 0x000000ff00257c82 */ /* 0x000fe20008000000 */
[----:B------:R-:W-:Y:S02]  /*3940*/  UISETP.NE.AND UP3, UPT, UR68, URZ, UPT ;  /* 0x000000ff4400728c */ /* 0x000fe4000bf65270 */
[----:B------:R-:W-:Y:S02]  /*3950*/  UIADD3 UR5, UPT, UPT, UR41, 0x8400, URZ ;  /* 0x0000840029057890 */ /* 0x000fe4000fffe0ff */
[----:B------:R-:W-:-:S03]  /*3960*/  UIADD3 UR4, UPT, UPT, UR41, 0x28400, URZ ;  /* 0x0002840029047890 */ /* 0x000fc6000fffe0ff */
[----:B---3--:R-:W2:Y:S01]  /*3970*/  LDS R0, [UR41+0x140] ;  /* 0x00014029ff007984 */ /* 0x008ea20008000800 */
[----:B-1----:R-:W-:Y:S02]  /*3980*/  UIADD3 UR6, UPT, UPT, UR6, 0x3f, URZ ;  /* 0x0000003f06067890 */ /* 0x002fe4000fffe0ff */
[----:B------:R-:W-:Y:S02]  /*3990*/  USHF.R.U32.HI UR5, URZ, 0x4, UR5 ;  /* 0x00000004ff057899 */ /* 0x000fe40008011605 */
[----:B------:R-:W-:Y:S02]  /*39a0*/  USHF.R.S32.HI UR64, URZ, 0x1f, UR6 ;  /* 0x0000001fff407899 */ /* 0x000fe40008011406 */
[----:B------:R-:W-:Y:S02]  /*39b0*/  USHF.R.U32.HI UR4, URZ, 0x4, UR4 ;  /* 0x00000004ff047899 */ /* 0x000fe40008011604 */
[----:B------:R-:W-:Y:S02]  /*39c0*/  ULEA.HI UR64, UR64, UR6, URZ, 0x6 ;  /* 0x0000000640407291 */ /* 0x000fe4000f8f30ff */
[----:B------:R-:W-:-:S02]  /*39d0*/  ULOP3.LUT UR5, UR5, 0x3fff, URZ, 0xc0, !UPT ;  /* 0x00003fff05057892 */ /* 0x000fc4000f8ec0ff */
[----:B------:R-:W-:Y:S02]  /*39e0*/  USHF.R.S32.HI UR64, URZ, 0x6, UR64 ;  /* 0x00000006ff407899 */ /* 0x000fe40008011440 */
[----:B------:R-:W-:Y:S02]  /*39f0*/  ULOP3.LUT UR45, UR4, 0x3fff, URZ, 0xc0, !UPT ;  /* 0x00003fff042d7892 */ /* 0x000fe4000f8ec0ff */
[----:B------:R-:W-:Y:S01]  /*3a00*/  UISETP.LT.AND UP0, UPT, UR64, 0x1, UPT ;  /* 0x000000014000788c */ /* 0x000fe2000bf01270 */
[----:B------:R-:W-:Y:S01]  /*3a10*/  UMOV UR62, 0x0 ;  /* 0x00000000003e7882 */ /* 0x000fe20000000000 */
        /* <DEDUP_REMOVED lines=9> */
[----:B------:R-:W-:-:S02]  /*3ab0*/  ULOP3.LUT UR44, UR5, 0x10000, URZ, 0xfc, !UPT ;  /* 0x00010000052c7892 */ /* 0x000fc4000f8efcff */
[----:B------:R-:W-:Y:S02]  /*3ac0*/  ULOP3.LUT UR45, UR45, 0x10000, URZ, 0xfc, !UPT ;  /* 0x000100002d2d7892 */ /* 0x000fe4000f8efcff */
[----:B------:R-:W-:Y:S01]  /*3ad0*/  USEL UR66, UR64, 0x1, !UP0 ;  /* 0x0000000140427887 */ /* 0x000fe2000c000000 */
[----:B------:R-:W-:Y:S01]  /*3ae0*/  UMOV UR52, 0x0 ;  /* 0x0000000000347882 */ /* 0x000fe20000000000 */
[----:B------:R-:W-:Y:S01]  /*3af0*/  UMOV UR53, 0x10100910 ;  /* 0x1010091000357882 */ /* 0x000fe20000000000 */
[----:B------:R-:W-:Y:S01]  /*3b00*/  UMOV UR50, 0x0 ;  /* 0x0000000000327882 */ /* 0x000fe20000000000 */
[----:B------:R-:W-:Y:S01]  /*3b10*/  UMOV UR51, 0x10100910 ;  /* 0x1010091000337882 */ /* 0x000fe20000000000 */
[----:B------:R-:W-:Y:S01]  /*3b20*/  UMOV UR48, 0x0 ;  /* 0x0000000000307882 */ /* 0x000fe20000000000 */
[----:B--2---:R-:W-:Y:S01]  /*3b30*/  R2UR UR67, R0 ;  /* 0x00000000004372ca */ /* 0x004fe200000e0000 */
[----:B------:R-:W-:-:S14]  /*3b40*/  UMOV UR49, 0x10100910 ;  /* 0x1010091000317882 */ /* 0x000fdc0000000000 */
.L_x_78:
[C---:B------:R-:W-:Y:S02]  /*3b50*/  LEA R0, R8.reuse, UR41, 0x3 ;  /* 0x0000002908007c11 */ /* 0x040fe4000f8e18ff */
[----:B------:R-:W-:Y:S02]  /*3b60*/  SHF.L.U32 R4, R3, 0x1f, RZ ;  /* 0x0000001f03047819 */ /* 0x000fe400000006ff */
[----:B------:R-:W-:Y:S02]  /*3b70*/  LEA R5, R8, UR41, 0x4 ;  /* 0x0000002908057c11 */ /* 0x000fe4000f8e20ff */
[----:B------:R-:W1:Y:S02]  /*3b80*/  SYNCS.PHASECHK.TRANS64.TRYWAIT P0, [R0+URZ+0x90], R4 ;  /* 0x00009004000075a7 */ /* 0x000e6400080011ff */
[----:B-1-3--:R-:W-:Y:S05]  /*3b90*/  @!P0 BRA `(.L_x_71) ;  /* 0x0000005800f48947 */ /* 0x00afea0003800000 */
.L_x_171:
[----:B-1----:R-:W1:Y:S01]  /*3ba0*/  LDS.128 R4, [R5+0x120] ;  /* 0x0001200005047984 */ /* 0x002e620000000c00 */
[----:B------:R-:W-:Y:S02]  /*3bb0*/  VIADD R0, R0, 0xa0 ;  /* 0x000000a000007836 */ /* 0x000fe40000000000 */
[----:B------:R-:W-:Y:S01]  /*3bc0*/  VIADD R8, R8, 0x1 ;  /* 0x0000000108087836 */ /* 0x000fe20000000000 */
[----:B------:R-:W-:Y:S01]  /*3bd0*/  @!PT LDS RZ, [RZ] ;  /* 0x00000000fffff984 */ /* 0x000fe20000000800 */
[----:B------:R-:W-:Y:S01]  /*3be0*/  @!PT LDS RZ, [RZ] ;  /* 0x00000000fffff984 */ /* 0x000fe20000000800 */
[----:B------:R-:W-:Y:S01]  /*3bf0*/  @!PT LDS RZ, [RZ] ;  /* 0x00000000fffff984 */ /* 0x000fe20000000800 */
[----:B------:R-:W-:Y:S01]  /*3c00*/  @!PT LDS RZ, [RZ] ;  /* 0x00000000fffff984 */ /* 0x000fe20000000800 */
[----:B------:R2:W-:Y:S06]  /*3c10*/  MEMBAR.ALL.CTA ;  /* 0x0000000000007992 */ /* 0x0005ec0000008000 */
[----:B--2---:R-:W2:Y:S01]  /*3c20*/  FENCE.VIEW.ASYNC.S ;  /* 0x00000000000073c6 */ /* 0x004ea20000000000 */
[----:B------:R-:W-:-:S04]  /*3c30*/  PRMT R0, RZ, 0x654, R0 ;  /* 0x00000654ff007816 */ /* 0x000fc80000000000 */
[----:B--2---:R2:W-:Y:S01]  /*3c40*/  SYNCS.ARRIVE.TRANS64.RED.A1T0 RZ, [R0+URZ], RZ ;  /* 0x000000ff00ff79a7 */ /* 0x0045e200081004ff */
[----:B-1----:R-:W-:Y:S01]  /*3c50*/  LOP3.LUT P1, RZ, R6, 0x1, RZ, 0xc0, !PT ;  /* 0x0000000106ff7812 */ /* 0x002fe2000782c0ff */
[----:B--2---:R-:W-:-:S12]  /*3c60*/  BRA.U UP3, `(.L_x_72) ;  /* 0x0000000503587547 */ /* 0x004fd8000b800000 */
[----:B------:R-:W1:Y:S01]  /*3c70*/  LDCU UR4, c[0x0][0x38c] ;  /* 0x00007180ff0477ac */ /* 0x000e620008000800 */
[----:B------:R-:W-:Y:S02]  /*3c80*/  PLOP3.LUT P2, PT, PT, PT, PT, 0x80, 0x8 ;  /* 0x000000000008781c */ /* 0x000fe40003f4f070 */
[----:B------:R-:W-:Y:S01]  /*3c90*/  SHF.L.U32 R4, R9, 0x1f, RZ ;  /* 0x0000001f09047819 */ /* 0x000fe200000006ff */
[----:B------:R-:W-:Y:S02]  /*3ca0*/  ULEA UR46, UR47, UR41, 0x3 ;  /* 0x000000292f2e7291 */ /* 0x000fe4000f8e18ff */
[----:B------:R-:W-:Y:S02]  /*3cb0*/  ULEA UR36, UR47, UR67, 0x6 ;  /* 0x000000432f247291 */ /* 0x000fe4000f8e30ff */
[----:B-1----:R-:W-:-:S06]  /*3cc0*/  UISETP.GE.AND UP0, UPT, UR4, 0x1, UPT ;  /* 0x000000010400788c */ /* 0x002fcc000bf06270 */
[----:B------:R-:W-:-:S05]  /*3cd0*/  PLOP3.LUT P0, PT, PT, PT, UP0, 0x80, 0x8 ;  /* 0x000000000008781c */ /* 0x000fca0003f0f008 */
[----:B------:R-:W-:-:S08]  /*3ce0*/  @UP0 ULEA UR4, UR38, UR41, 0x3 ;  /* 0x0000002926040291 */ /* 0x000fd0000f8e18ff */
[----:B------:R-:W-:-:S04]  /*3cf0*/  @P0 SHF.L.U32 R0, R2, 0x1f, RZ ;  /* 0x0000001f02000819 */ /* 0x000fc800000006ff */
[----:B------:R1:W2:Y:S01]  /*3d00*/  @P0 SYNCS.PHASECHK.TRANS64.TRYWAIT P2, [UR4], R0 ;  /* 0x00000000ff0005a7 */ /* 0x0002a20008041104 */
[----:B------:R-:W3:Y:S02]  /*3d10*/  SYNCS.PHASECHK.TRANS64.TRYWAIT P0, [UR46+0xd0], R4 ;  /* 0x0000d004ff0075a7 */ /* 0x000ee4000800112e */
[----:B-123--:R-:W-:Y:S05]  /*3d20*/  @!P0 BRA `(.L_x_73) ;  /* 0x0000005800a48947 */ /* 0x00efea0003800000 */
.L_x_173:
[----:B------:R-:W-:Y:S01]  /*3d30*/  UMOV UR42, UR37 ;  /* 0x00000025002a7c82 */ /* 0x000fe20008000000 */
[----:B------:R-:W-:Y:S05]  /*3d40*/  BRA.U !UP0, `(.L_x_74) ;  /* 0x0000000508107547 */ /* 0x000fea000b800000 */
[----:B------:R-:W-:Y:S02]  /*3d50*/  UIADD3 UR42, UPT, UPT, UR66, UR37, URZ ;  /* 0x00000025422a7290 */ /* 0x000fe4000fffe0ff */
[----:B------:R-:W-:Y:S01]  /*3d60*/  UPLOP3.LUT UP2, UPT, UPT, UPT, UPT, 0x40, 0x4 ;  /* 0x000000000004789c */ /* 0x000fe20003f4e870 */
[----:B------:R-:W-:Y:S01]  /*3d70*/  UMOV UR39, UR64 ;  /* 0x0000004000277c82 */ /* 0x000fe20008000000 */
[----:B------:R-:W-:-:S09]  /*3d80*/  UMOV UR5, UR38 ;  /* 0x0000002600057c82 */ /* 0x000fd20008000000 */
.L_x_77:
[----:B------:R-:W-:Y:S01]  /*3d90*/  ULEA UR7, UR5, UR41, 0x3 ;  /* 0x0000002905077291 */ /* 0x000fe2000f8e18ff */
[----:B--23--:R-:W-:Y:S11]  /*3da0*/  @P2 BRA `(.L_x_75) ;  /* 0x00000000000c2947 */ /* 0x00cff60003800000 */
[----:B-1----:R-:W-:Y:S04]  /*3db0*/  SHF.L.U32 R4, R2, 0x1f, RZ ;  /* 0x0000001f02047819 */ /* 0x002fe800000006ff */
[----:B------:R-:W1:Y:S02]  /*3dc0*/  SYNCS.PHASECHK.TRANS64.TRYWAIT P0, [UR7], R4 ;  /* 0x00000004ff0075a7 */ /* 0x000e640008001107 */
[----:B-1----:R-:W-:Y:S05]  /*3dd0*/  @!P0 BRA `(.L_x_76) ;  /* 0x0000005800908947 */ /* 0x002fea0003800000 */
.L_x_75:
[----:B------:R-:W-:Y:S01]  /*3de0*/  UISETP.NE.AND UP0, UPT, UR39, 0x1, UPT ;  /* 0x000000012700788c */ /* 0x000fe2000bf05270 */
[----:B------:R-:W-:Y:S01]  /*3df0*/  PLOP3.LUT P2, PT, PT, PT, PT, 0x80, 0x8 ;  /* 0x000000000008781c */ /* 0x000fe20003f4f070 */
[----:B------:R-:W-:Y:S02]  /*3e00*/  UIADD3 UR4, UPT, UPT, UR5, 0x1, URZ ;  /* 0x0000000105047890 */ /* 0x000fe4000fffe0ff */
[----:B------:R-:W-:Y:S02]  /*3e10*/  UIADD3 UR40, UPT, UPT, UR7, 0x20, URZ ;  /* 0x0000002007287890 */ /* 0x000fe4000fffe0ff */
[----:B------:R-:W-:Y:S01]  /*3e20*/  UISETP.NE.AND UP1, UPT, UR4, 0x4, UPT ;  /* 0x000000040400788c */ /* 0x000fe2000bf25270 */
[----:B------:R-:W-:Y:S01]  /*3e30*/  PLOP3.LUT P0, PT, PT, PT, UP0, 0x80, 0x8 ;  /* 0x000000000008781c */ /* 0x000fe20003f0f008 */
[----:B------:R-:W-:Y:S02]  /*3e40*/  UIADD3 UR37, UPT, UPT, UR37, 0x1, URZ ;  /* 0x0000000125257890 */ /* 0x000fe4000fffe0ff */
[----:B------:R-:W-:Y:S02]  /*3e50*/  USEL UR6, URZ, 0x1, UP1 ;  /* 0x00000001ff067887 */ /* 0x000fe40008800000 */
[----:B------:R-:W-:Y:S02]  /*3e60*/  USEL UR38, UR4, URZ, UP1 ;  /* 0x000000ff04267287 */ /* 0x000fe40008800000 */
[----:B------:R-:W-:Y:S02]  /*3e70*/  UIADD3 UR39, UPT, UPT, UR39, -0x1, URZ ;  /* 0xffffffff27277890 */ /* 0x000fe4000fffe0ff */
[----:B------:R-:W-:Y:S01]  /*3e80*/  @UP0 ULEA UR4, UR38, UR41, 0x3 ;  /* 0x0000002926040291 */ /* 0x000fe2000f8e18ff */
[----:B------:R-:W-:Y:S01]  /*3e90*/  LOP3.LUT R2, R2, UR6, RZ, 0x3c, !PT ;  /* 0x0000000602027c12 */ /* 0x000fe2000f8e3cff */
[----:B------:R-:W-:Y:S02]  /*3ea0*/  ULEA UR6, UR5, UR45, 0x9 ;  /* 0x0000002d05067291 */ /* 0x000fe4000f8e48ff */
[----:B------:R-:W-:Y:S01]  /*3eb0*/  UISETP.NE.AND UP0, UPT, UR37, UR42, UPT ;  /* 0x0000002a2500728c */ /* 0x000fe2000bf05270 */
[----:B-1----:R-:W-:Y:S01]  /*3ec0*/  @P0 SHF.L.U32 R0, R2, 0x1f, RZ ;  /* 0x0000001f02000819 */ /* 0x002fe200000006ff */
[----:B------:R-:W-:Y:S02]  /*3ed0*/  UIADD3 UR34, UPT, UPT, UR6, 0x2, URZ ;  /* 0x0000000206227890 */ /* 0x000fe4000fffe0ff */
[----:B------:R-:W-:Y:S01]  /*3ee0*/  UIADD3 UR30, UPT, UPT, UR6, 0x4, URZ ;  /* 0x00000004061e7890 */ /* 0x000fe2000fffe0ff */
[----:B------:R2:W3:Y:S01]  /*3ef0*/  @P0 SYNCS.PHASECHK.TRANS64.TRYWAIT P2, [UR4], R0 ;  /* 0x00000000ff0005a7 */ /* 0x0004e20008041104 */
[----:B------:R-:W-:Y:S02]  /*3f00*/  ULEA UR4, UR5, UR44, 0xb ;  /* 0x0000002c05047291 */ /* 0x000fe4000f8e58ff */
[----:B------:R-:W-:Y:S02]  /*3f10*/  UIADD3 UR26, UPT, UPT, UR6, 0x6, URZ ;  /* 0x00000006061a7890 */ /* 0x000fe4000fffe0ff */
        /* <DEDUP_REMOVED lines=10> */
[----:B------:R-:W-:Y:S01]  /*3fc0*/  UIADD3 UR8, UPT, UPT, UR4, 0x406, URZ ;  /* 0x0000040604087890 */ /* 0x000fe2000fffe0ff */
[----:B------:R-:W-:Y:S01]  /*3fd0*/  UMOV UR7, 0x40004040 ;  /* 0x4000404000077882 */ /* 0x000fe20000000000 */
[----:B------:R-:W-:Y:S01]  /*3fe0*/  UMOV UR5, 0x40004040 ;  /* 0x4000404000057882 */ /* 0x000fe20000000000 */
[----:B------:R-:W-:Y:S01]  /*3ff0*/  UMOV UR35, 0x40004040 ;  /* 0x4000404000237882 */ /* 0x000fe20000000000 */
[----:B------:R1:W-:Y:S01]  /*4000*/  UTCHMMA.2CTA gdesc[UR4], gdesc[UR6], tmem[UR36], tmem[UR62], idesc[UR63], UP2 ;  /* 0x00ff3e06040075ea */ /* 0x0003e20009200024 */
[----:B------:R-:W-:Y:S01]  /*4010*/  UPLOP3.LUT UP2, UPT, UPT, UPT, UPT, 0x80, 0x8 ;  /* 0x000000000008789c */ /* 0x000fe20003f4f070 */
[----:B------:R-:W-:Y:S01]  /*4020*/  UMOV UR33, 0x40004040 ;  /* 0x4000404000217882 */ /* 0x000fe20000000000 */
[----:B------:R-:W-:Y:S01]  /*4030*/  UMOV UR31, 0x40004040 ;  /* 0x40004040001f7882 */ /* 0x000fe20000000000 */
[----:B------:R2:W-:Y:S01]  /*4040*/  UTCHMMA.2CTA gdesc[UR32], gdesc[UR34], tmem[UR36], tmem[UR60], idesc[UR61], UPT ;  /* 0x00ff3c22200075ea */ /* 0x0005e2000ba00024 */
        /* <DEDUP_REMOVED lines=14> */
[----:B------:R-:W-:Y:S01]  /*4130*/  UMOV UR9, 0x40004040 ;  /* 0x4000404000097882 */ /* 0x000fe20000000000 */
[----:B------:R2:W-:Y:S01]  /*4140*/  UTCHMMA.2CTA gdesc[UR12], gdesc[UR14], tmem[UR36], tmem[UR50], idesc[UR51], UPT ;  /* 0x00ff320e0c0075ea */ /* 0x0005e2000ba00024 */
[----:B------:R2:W-:Y:S01]  /*4150*/  UTCHMMA.2CTA gdesc[UR8], gdesc[UR10], tmem[UR36], tmem[UR48], idesc[UR49], UPT ;  /* 0x00ff300a080075ea */ /* 0x0005e2000ba00024 */
[----:B------:R2:W-:Y:S01]  /*4160*/  UTCBAR.2CTA.MULTICAST [UR40], URZ, UR43 ;  /* 0x000000ff280073e9 */ /* 0x0005e2000820082b */
[----:B-1----:R-:W-:Y:S01]  /*4170*/  UMOV UR5, UR38 ;  /* 0x0000002600057c82 */ /* 0x002fe20008000000 */
[----:B------:R-:W-:Y:S05]  /*4180*/  BRA.U UP0, `(.L_x_77) ;  /* 0xfffffffd00007547 */ /* 0x000fea000b83ffff */
.L_x_74:
[----:B------:R-:W-:Y:S01]  /*4190*/  UIADD3 UR4, UPT, UPT, UR46, 0xb0, URZ ;  /* 0x000000b02e047890 */ /* 0x000fe2000fffe0ff */
[----:B------:R-:W-:-:S08]  /*41a0*/  UMOV UR37, UR42 ;  /* 0x0000002a00257c82 */ /* 0x000fd00008000000 */
[----:B------:R4:W-:Y:S01]  /*41b0*/  UTCBAR.2CTA.MULTICAST [UR4], URZ, UR65 ;  /* 0x000000ff040073e9 */ /* 0x0009e20008200841 */
[----:B------:R-:W-:Y:S02]  /*41c0*/  NOP ;  /* 0x0000000000007918 */ /* 0x000fe40000000000 */
.L_x_72:
[----:B----4-:R-:W-:Y:S01]  /*41d0*/  UIADD3 UR4, UPT, UPT, UR47, 0x1, URZ ;  /* 0x000000012f047890 */ /* 0x010fe2000fffe0ff */
[----:B------:R-:W-:-:S03]  /*41e0*/  ISETP.NE.AND P0, PT, R8, 0x2, PT ;  /* 0x000000020800780c */ /* 0x000fc60003f05270 */
[----:B------:R-:W-:Y:S01]  /*41f0*/  UISETP.NE.AND UP0, UPT, UR4, 0x4, UPT ;  /* 0x000000040400788c */ /* 0x000fe2000bf05270 */
[----:B-12---:R-:W-:Y:S02]  /*4200*/  SEL R0, RZ, 0x1, P0 ;  /* 0x00000001ff007807 */ /* 0x006fe40000000000 */
[----:B------:R-:W-:Y:S01]  /*4210*/  SEL R8, R8, RZ, P0 ;  /* 0x000000ff08087207 */ /* 0x000fe20000000000 */
[----:B------:R-:W-:Y:S01]  /*4220*/  USEL UR5, URZ, 0x1, UP0 ;  /* 0x00000001ff057887 */ /* 0x000fe20008000000 */
[----:B------:R-:W-:Y:S01]  /*4230*/  LOP3.LUT R3, R3, R0, RZ, 0x3c, !PT ;  /* 0x0000000003037212 */ /* 0x000fe200078e3cff */
[----:B------:R-:W-:-:S04]  /*4240*/  USEL UR47, UR4, URZ, UP0 ;  /* 0x000000ff042f7287 */ /* 0x000fc80008000000 */
[----:B------:R-:W-:Y:S01]  /*4250*/  LOP3.LUT R9, R9, UR5, RZ, 0x3c, !PT ;  /* 0x0000000509097c12 */ /* 0x000fe2000f8e3cff */
[----:B------:R-:W-:Y:S07]  /*4260*/  @P1 BRA `(.L_x_78) ;  /* 0xfffffff800381947 */ /* 0x000fee000383ffff */
[----:B------:R-:W1:Y:S01]  /*4270*/  S2UR UR8, SR_CgaCtaId ;  /* 0x00000000000879c3 */ /* 0x000e620000008800 */
[----:B------:R-:W-:Y:S01]  /*4280*/  ELECT P0, URZ, PT ;  /* 0x0000000000ff782f */ /* 0x000fe20003800000 */
[----:B------:R-:W-:Y:S01]  /*4290*/  HFMA2 R0, -RZ, RZ, 0, 5.9604644775390625e-08 ;  /* 0x00000001ff007431 */ /* 0x000fe200000001ff */
[----:B------:R-:W-:-:S05]  /*42a0*/  UMOV UR4, 0x40 ;  /* 0x0000004000047882 */ /* 0x000fca0000000000 */
[----:B------:R-:W-:Y:S01]  /*42b0*/  UVIRTCOUNT.DEALLOC.SMPOOL 0x80 ;  /* 0x000000800000784c */ /* 0x000fe20000000000 */
[----:B------:R-:W-:Y:S02]  /*42c0*/  UISETP.NE.AND UP1, UPT, UR68, URZ, UPT ;  /* 0x000000ff4400728c */ /* 0x000fe4000bf25270 */
[----:B-1----:R-:W-:-:S09]  /*42d0*/  ULEA UR8, UR8, UR4, 0x18 ;  /* 0x0000000408087291 */ /* 0x002fd2000f8ec0ff */
[----:B------:R1:W-:Y:S01]  /*42e0*/  @P0 STS.U8 [UR8+0x1c], R0 ;  /* 0x00001c00ff000988 */ /* 0x0003e20008000008 */
[----:B------:R-:W-:Y:S05]  /*42f0*/  BRA.U UP1, `(.L_x_79) ;  /* 0x0000000101a07547 */ /* 0x000fea000b800000 */
[----:B------:R-:W-:Y:S01]  /*4300*/  UIADD3 UR7, UPT, UPT, UR41, 0xd0, URZ ;  /* 0x000000d029077890 */ /* 0x000fe2000fffe0ff */
[----:B------:R-:W-:-:S03]  /*4310*/  SHF.L.U32 R2, R9, 0x1f, RZ ;  /* 0x0000001f09027819 */ /* 0x000fc600000006ff */
[----:B------:R-:W-:-:S09]  /*4320*/  ULEA UR4, UR47, UR7, 0x3 ;  /* 0x000000072f047291 */ /* 0x000fd2000f8e18ff */
[----:B------:R-:W2:Y:S02]  /*4330*/  SYNCS.PHASECHK.TRANS64.TRYWAIT P0, [UR4], R2 ;  /* 0x00000002ff0075a7 */ /* 0x000ea40008001104 */
[----:B--2---:R-:W-:Y:S05]  /*4340*/  @!P0 BRA `(.L_x_80) ;  /* 0x00000054004c8947 */ /* 0x004fea0003800000 */
.L_x_176:
        /* <DEDUP_REMOVED lines=9> */
.L_x_178:
        /* <DEDUP_REMOVED lines=9> */
.L_x_180:
[----:B------:R-:W-:-:S04]  /*4470*/  UIADD3 UR4, UPT, UPT, UR4, 0x1, URZ ;  /* 0x0000000104047890 */ /* 0x000fc8000fffe0ff */
[----:B------:R-:W-:-:S04]  /*4480*/  UISETP.NE.AND UP0, UPT, UR4, 0x4, UPT ;  /* 0x000000040400788c */ /* 0x000fc8000bf05270 */
[----:B------:R-:W-:Y:S02]  /*4490*/  USEL UR5, URZ, 0x1, UP0 ;  /* 0x00000001ff057887 */ /* 0x000fe40008000000 */
[----:B------:R-:W-:-:S04]  /*44a0*/  USEL UR4, UR4, URZ, UP0 ;  /* 0x000000ff04047287 */ /* 0x000fc80008000000 */
[----:B------:R-:W-:Y:S01]  /*44b0*/  ULEA UR4, UR4, UR7, 0x3 ;  /* 0x0000000704047291 */ /* 0x000fe2000f8e18ff */
[----:B------:R-:W-:-:S04]  /*44c0*/  LOP3.LUT R2, R2, UR5, RZ, 0x3c, !PT ;  /* 0x0000000502027c12 */ /* 0x000fc8000f8e3cff */
[----:B------:R-:W-:Y:S01]  /*44d0*/  SHF.L.U32 R2, R2, 0x1f, RZ ;  /* 0x0000001f02027819 */ /* 0x000fe200000006ff */
[----:B-1----:R-:W-:-:S04]  /*44e0*/  IMAD.U32 R0, RZ, RZ, UR4 ;  /* 0x00000004ff007e24 */ /* 0x002fc8000f8e00ff */
[----:B------:R1:W2:Y:S03]  /*44f0*/  SYNCS.PHASECHK.TRANS64.TRYWAIT P0, [R0+URZ], R2 ;  /* 0x00000002000075a7 */ /* 0x0002a600080011ff */
[----:B--2---:R-:W-:Y:S05]  /*4500*/  @!P0 NANOSLEEP.SYNCS 0x989680 ;  /* 0x009896800000895d */ /* 0x004fea0003900000 */
[----:B------:R-:W2:Y:S02]  /*4510*/  @!P0 SYNCS.PHASECHK.TRANS64 P0, [R0+URZ], R2 ;  /* 0x00000002000085a7 */ /* 0x000ea400080010ff */
[----:B--2---:R-:W-:Y:S05]  /*4520*/  @P0 BRA `(.L_x_83) ;  /* 0x0000000000200947 */ /* 0x004fea0003800000 */
.L_x_84:
[----:B--2---:R2:W4:Y:S02]  /*4530*/  SYNCS.PHASECHK.TRANS64.TRYWAIT P0, [R0+URZ], R2 ;  /* 0x00000002000075a7 */ /* 0x00452400080011ff */
[----:B----4-:R-:W-:Y:S05]  /*4540*/  @!P0 NANOSLEEP.SYNCS 0x989680 ;  /* 0x009896800000895d */ /* 0x010fea0003900000 */
[----:B------:R-:W4:Y:S02]  /*4550*/  @!P0 SYNCS.PHASECHK.TRANS64 P0, [R0+URZ], R2 ;  /* 0x00000002000085a7 */ /* 0x000f2400080010ff */
[----:B----4-:R-:W-:Y:S05]  /*4560*/  @!P0 BRA `(.L_x_84) ;  /* 0xfffffffc00f08947 */ /* 0x010fea000383ffff */
[----:B------:R-:W-:Y:S05]  /*4570*/  BRA `(.L_x_83) ;  /* 0x00000000000c7947 */ /* 0x000fea0003800000 */
.L_x_79:
[----:B------:R-:W-:-:S04]  /*4580*/  UIADD3 UR4, UPT, UPT, UR41, 0x110, URZ ;  /* 0x0000011029047890 */ /* 0x000fc8000fffe0ff */
[----:B------:R-:W-:-:S09]  /*4590*/  UPRMT UR4, UR69, 0x654, UR4 ;  /* 0x0000065445047896 */ /* 0x000fd20008000004 */
[----:B------:R-:W-:Y:S03]  /*45a0*/  SYNCS.ARRIVE.TRANS64.RED.A1T0 RZ, [UR4], RZ ;  /* 0x000000ffffff79a7 */ /* 0x000fe60008100404 */
.L_x_83:
[----:B-12---:R-:W-:Y:S01]  /*45b0*/  SHF.L.U32 R2, RZ, 0x1f, RZ ;  /* 0x0000001fff027819 */ /* 0x006fe200000006ff */
[----:B------:R-:W-:Y:S01]  /*45c0*/  UIADD3 UR4, UPT, UPT, UR41, 0x110, URZ ;  /* 0x0000011029047890 */ /* 0x000fe2000fffe0ff */
[----:B------:R-:W-:Y:S02]  /*45d0*/  PLOP3.LUT P0, PT, PT, PT, UP1, 0x80, 0x8 ;  /* 0x000000000008781c */ /* 0x000fe40003f0f018 */
[----:B------:R-:W1:Y:S02]  /*45e0*/  SYNCS.PHASECHK.TRANS64.TRYWAIT P1, [UR41+0x110], R2 ;  /* 0x00011002ff0075a7 */ /* 0x000e640008021129 */
[----:B-1----:R-:W-:Y:S09]  /*45f0*/  @!P1 BRA `(.L_x_85) ;  /* 0x0000005000e89947 */ /* 0x002ff20003800000 */
.L_x_182:
[----:B------:R-:W-:Y:S01]  /*4600*/  @!UP1 UPRMT UR4, UR69, 0x654, UR4 ;  /* 0x0000065445049896 */ /* 0x000fe20008000004 */
[----:B------:R-:W-:Y:S01]  /*4610*/  UMOV UR5, 0xffff ;  /* 0x0000ffff00057882 */ /* 0x000fe20000000000 */
[----:B------:R-:W-:-:S07]  /*4620*/  UMOV UR6, 0x1 ;  /* 0x0000000100067882 */ /* 0x000fce0000000000 */
[----:B------:R-:W-:Y:S01]  /*4630*/  @!P0 SYNCS.ARRIVE.TRANS64.RED.A1T0 RZ, [UR4], RZ ;  /* 0x000000ffffff89a7 */ /* 0x000fe20008100404 */
[----:B------:R-:W-:Y:S01]  /*4640*/  NOP ;  /* 0x0000000000007918 */ /* 0x000fe20000000000 */
[----:B-1----:R-:W1:Y:S01]  /*4650*/  LDS R0, [UR8+0x14] ;  /* 0x00001408ff007984 */ /* 0x002e620008000800 */
[----:B------:R-:W-:-:S04]  /*4660*/  ULOP3.LUT UR4, UR67, 0xffff, URZ, 0xc0, !UPT ;  /* 0x0000ffff43047892 */ /* 0x000fc8000f8ec0ff */
[----:B------:R-:W-:-:S04]  /*4670*/  USHF.R.U32.HI UR4, URZ, 0x5, UR4 ;  /* 0x00000005ff047899 */ /* 0x000fc80008011604 */
[----:B------:R-:W-:Y:S02]  /*4680*/  USHF.L.U32 UR5, UR5, UR4, URZ ;  /* 0x0000000405057299 */ /* 0x000fe400080006ff */
[----:B------:R-:W-:-:S04]  /*4690*/  USHF.L.U32 UR4, UR6, UR4, URZ ;  /* 0x0000000406047299 */ /* 0x000fc800080006ff */
[----:B-1----:R-:W-:-:S04]  /*46a0*/  LOP3.LUT R0, R0, UR5, RZ, 0xc0, !PT ;  /* 0x0000000500007c12 */ /* 0x002fc8000f8ec0ff */
[----:B------:R-:W-:-:S13]  /*46b0*/  ISETP.NE.AND P0, PT, R0, UR5, PT ;  /* 0x0000000500007c0c */ /* 0x000fda000bf05270 */
[----:B------:R-:W-:Y:S05]  /*46c0*/  @P0 BRA `(.L_x_86) ;  /* 0x0000000000580947 */ /* 0x000fea0003800000 */
[----:B------:R-:W1:Y:S02]  /*46d0*/  LDS R0, [UR8+0x18] ;  /* 0x00001808ff007984 */ /* 0x000e640008000800 */
[----:B-1----:R-:W-:-:S04]  /*46e0*/  LOP3.LUT R0, R0, UR4, RZ, 0xc0, !PT ;  /* 0x0000000400007c12 */ /* 0x002fc8000f8ec0ff */
[----:B------:R-:W-:-:S13]  /*46f0*/  ISETP.NE.AND P0, PT, R0, UR4, PT ;  /* 0x0000000400007c0c */ /* 0x000fda000bf05270 */
[----:B------:R-:W-:Y:S05]  /*4700*/  @P0 BRA `(.L_x_87) ;  /* 0x00000000003c0947 */ /* 0x000fea0003800000 */
[----:B------:R-:W1:Y:S01]  /*4710*/  S2R R2, SR_LANEID ;  /* 0x0000000000027919 */ /* 0x000e620000000000 */
[----:B------:R-:W-:-:S06]  /*4720*/  ULOP3.LUT UR5, URZ, UR5, URZ, 0x33, !UPT ;  /* 0x00000005ff057292 */ /* 0x000fcc000f8e33ff */
[----:B------:R-:W-:-:S04]  /*4730*/  IMAD.U32 R0, RZ, RZ, UR5 ;  /* 0x00000005ff007e24 */ /* 0x000fc8000f8e00ff */
[----:B------:R2:W4:Y:S02]  /*4740*/  REDUX UR7, R0 ;  /* 0x00000000000773c4 */ /* 0x0005240000000000 */
[----:B------:R1:W-:Y:S01]  /*4750*/  UTCATOMSWS.AND URZ, UR5 ;  /* 0x0000000500ff79e3 */ /* 0x0003e20008000000 */
[----:B--2---:R-:W-:Y:S01]  /*4760*/  LOP3.LUT R0, RZ, UR4, RZ, 0x33, !PT ;  /* 0x00000004ff007c12 */ /* 0x004fe2000f8e33ff */
[----:B------:R-:W-:Y:S02]  /*4770*/  VOTEU.ANY UR4, UPT, PT ;  /* 0x0000000000047886 */ /* 0x000fe400038e0100 */
[----:B------:R-:W-:Y:S02]  /*4780*/  UFLO.U32 UR4, UR4 ;  /* 0x00000004000472bd */ /* 0x000fe400080e0000 */
[----:B------:R-:W2:Y:S04]  /*4790*/  REDUX UR6, R0 ;  /* 0x00000000000673c4 */ /* 0x000ea80000000000 */
[----:B-1----:R-:W-:-:S02]  /*47a0*/  ISETP.EQ.U32.AND P0, PT, R2, UR4, PT ;  /* 0x0000000402007c0c */ /* 0x002fc4000bf02070 */
[----:B----4-:R-:W-:-:S11]  /*47b0*/  MOV R2, UR7 ;  /* 0x0000000700027c02 */ /* 0x010fd60008000f00 */
[----:B------:R1:W-:Y:S01]  /*47c0*/  @P0 ATOMS.AND RZ, [UR8+0x14], R2 ;  /* 0x00001402ffff098c */ /* 0x0003e2000a800008 */
[----:B--2---:R-:W-:-:S05]  /*47d0*/  IMAD.U32 R0, RZ, RZ, UR6 ;  /* 0x00000006ff007e24 */ /* 0x004fca000f8e00ff */
[----:B------:R1:W-:Y:S01]  /*47e0*/  @P0 ATOMS.AND RZ, [UR8+0x18], R0 ;  /* 0x00001800ffff098c */ /* 0x0003e2000a800008 */
[----:B------:R-:W-:Y:S05]  /*47f0*/  BRA `(.L_x_88) ;  /* 0x0000000000147947 */ /* 0x000fea0003800000 */
.L_x_87:
[----:B------:R-:W-:Y:S02]  /*4800*/  MOV R2, 0x4820 ;  /* 0x0000482000027802 */ /* 0x000fe40000000f00 */
[----:B---3-5:R-:W-:Y:S05]  /*4810*/  CALL.REL.NOINC `($__internal_0_$__cuda_sm10x_tcgen05_guardrail_trap_col_being_dealloced_not_returned_by_alloc) ;  /* 0x0000005400c87944 */ /* 0x028fea0003c00000 */
[----:B------:R-:W-:Y:S05]  /*4820*/  BRA `(.L_x_88) ;  /* 0x0000000000087947 */ /* 0x000fea0003800000 */
.L_x_86:
[----:B------:R-:W-:Y:S02]  /*4830*/  MOV R2, 0x4850 ;  /* 0x0000485000027802 */ /* 0x000fe40000000f00 */
[----:B---3-5:R-:W-:Y:S05]  /*4840*/  CALL.REL.NOINC `($__internal_2_$__cuda_sm10x_tcgen05_guardrail_trap_unallocated_columns_being_dealloced) ;  /* 0x0000005400d47944 */ /* 0x028fea0003c00000 */
.L_x_88:
[----:B------:R-:W-:Y:S01]  /*4850*/  NOP ;  /* 0x0000000000007918 */ /* 0x000fe20000000000 */
[----:B------:R-:W-:Y:S05]  /*4860*/  EXIT ;  /* 0x000000000000794d */ /* 0x000fea0003800000 */
.L_x_59:
[----:B------:R-:W-:-:S09]  /*4870*/  UISETP.NE.OR UP0, UPT, UR21, 0x3, !UP4 ;  /* 0x000000031500788c */ /* 0x000fd2000e705670 */
[----:B------:R-:W-:Y:S05]  /*4880*/  BRA.U UP0, `(.L_x_89) ;  /* 0x0000001100547547 */ /* 0x000fea000b800000 */
[----:B------:R-:W2:Y:S01]  /*4890*/  LDCU UR31, c[0x0][0x370] ;  /* 0x00006e00ff1f77ac */ /* 0x000ea20008000800 */
[----:B------:R-:W3:Y:S01]  /*48a0*/  LDC.64 R16, c[0x0][0x348] ;  /* 0x0000d200ff107b82 */ /* 0x000ee20000000a00 */
[----:B------:R-:W-:Y:S02]  /*48b0*/  HFMA2 R13, -RZ, RZ, 0, 0 ;  /* 0x00000000ff0d7431 */ /* 0x000fe400000001ff */
[----:B------:R-:W-:Y:S01]  /*48c0*/  IMAD.MOV.U32 R15, RZ, RZ, 0x1 ;  /* 0x00000001ff0f7424 */ /* 0x000fe200078e00ff */
[----:B------:R-:W2:Y:S01]  /*48d0*/  LDCU.128 UR48, c[0x0][0xb10] ;  /* 0x00016200ff3077ac */ /* 0x000ea20008000c00 */
[----:B------:R-:W-:Y:S01]  /*48e0*/  IMAD.MOV.U32 R14, RZ, RZ, RZ ;  /* 0x000000ffff0e7224 */ /* 0x000fe200078e00ff */
[----:B------:R-:W-:Y:S01]  /*48f0*/  MOV R7, 0x2000 ;  /* 0x0000200000077802 */ /* 0x000fe20000000f00 */
[----:B------:R-:W4:Y:S01]  /*4900*/  LDCU UR30, c[0x0][0x374] ;  /* 0x00006e80ff1e77ac */ /* 0x000f220008000800 */
[----:B------:R-:W1:Y:S01]  /*4910*/  LDC.64 R2, c[0x0][0x888] ;  /* 0x00022200ff027b82 */ /* 0x000e620000000a00 */
[----:B------:R-:W4:Y:S01]  /*4920*/  LDCU UR15, c[0x0][0xb0c] ;  /* 0x00016180ff0f77ac */ /* 0x000f220008000800 */
[----:B------:R-:W3:Y:S06]  /*4930*/  LDCU UR41, c[0x0][0xb20] ;  /* 0x00016400ff2977ac */ /* 0x000eec0008000800 */
[----:B------:R-:W1:Y:S01]  /*4940*/  LDC.64 R4, c[0x0][0x890] ;  /* 0x00022400ff047b82 */ /* 0x000e620000000a00 */
[----:B------:R-:W3:Y:S01]  /*4950*/  LDCU UR4, c[0x0][0xb30] ;  /* 0x00016600ff0477ac */ /* 0x000ee20008000800 */
[----:B------:R-:W-:Y:S01]  /*4960*/  UMOV UR21, 0x400 ;  /* 0x0000040000157882 */ /* 0x000fe20000000000 */
[----:B--2---:R-:W-:-:S02]  /*4970*/  UIMAD.WIDE.U32 UR6, UR31, UR48, URZ ;  /* 0x000000301f0672a5 */ /* 0x004fc4000f8e00ff */
[----:B----4-:R-:W-:Y:S02]  /*4980*/  UIMAD.WIDE.U32 UR8, UR30, UR51, URZ ;  /* 0x000000331e0872a5 */ /* 0x010fe4000f8e00ff */
[----:B------:R-:W-:Y:S02]  /*4990*/  ULEA UR21, UR47, UR21, 0x18 ;  /* 0x000000152f157291 */ /* 0x000fe4000f8ec0ff */
[----:B------:R-:W-:Y:S02]  /*49a0*/  UPLOP3.LUT UP3, UPT, UPT, UPT, UPT, 0x40, 0x4 ;  /* 0x000000000004789c */ /* 0x000fe40003f6e870 */
[----:B------:R-:W-:Y:S01]  /*49b0*/  UIADD3 UR37, UPT, UPT, UR21, 0x58, URZ ;  /* 0x0000005815257890 */ /* 0x000fe2000fffe0ff */
[----:B------:R-:W-:Y:S01]  /*49c0*/  UMOV UR6, UR7 ;  /* 0x0000000700067c82 */ /* 0x000fe20008000000 */
[----:B------:R-:W-:Y:S01]  /*49d0*/  UMOV UR38, UR9 ;  /* 0x0000000900267c82 */ /* 0x000fe20008000000 */
[----:B------:R-:W-:Y:S02]  /*49e0*/  UISETP.GE.AND UP0, UPT, UR42, 0x1, UPT ;  /* 0x000000012a00788c */ /* 0x000fe4000bf06270 */
[----:B------:R-:W-:Y:S01]  /*49f0*/  UISETP.NE.AND UP4, UPT, UR42, 0x1, UPT ;  /* 0x000000012a00788c */ /* 0x000fe2000bf85270 */
[----:B------:R-:W2:Y:S01]  /*4a00*/  LDCU.64 UR22, c[0x0][0xb28] ;  /* 0x00016500ff1677ac */ /* 0x000ea20008000a00 */
[----:B------:R-:W-:-:S02]  /*4a10*/  UISETP.NE.AND UP6, UPT, UR15, 0x1, UPT ;  /* 0x000000010f00788c */ /* 0x000fc4000bfc5270 */
[----:B------:R-:W-:Y:S02]  /*4a20*/  UISETP.NE.AND UP5, UPT, UR50, 0x1, UPT ;  /* 0x000000013200788c */ /* 0x000fe4000bfa5270 */
[----:B------:R-:W-:Y:S02]  /*4a30*/  UIADD3 UR33, UPT, UPT, UR21, 0x40, URZ ;  /* 0x0000004015217890 */ /* 0x000fe4000fffe0ff */
[----:B------:R-:W-:Y:S02]  /*4a40*/  UIADD3 UR25, UPT, UPT, UR21, 0x48, URZ ;  /* 0x0000004815197890 */ /* 0x000fe4000fffe0ff */
[----:B------:R-:W-:Y:S02]  /*4a50*/  UIADD3 UR17, UPT, UPT, UR21, 0x50, URZ ;  /* 0x0000005015117890 */ /* 0x000fe4000fffe0ff */
[----:B------:R-:W-:Y:S02]  /*4a60*/  UPRMT UR37, UR47, 0x654, UR37 ;  /* 0x000006542f257896 */ /* 0x000fe40008000025 */
[----:B------:R-:W-:-:S02]  /*4a70*/  USHF.R.U32.HI UR39, URZ, UR49, UR6 ;  /* 0x00000031ff277299 */ /* 0x000fc40008011606 */
[----:B---3--:R-:W-:Y:S02]  /*4a80*/  USHF.R.U32.HI UR38, URZ, UR41, UR38 ;  /* 0x00000029ff267299 */ /* 0x008fe40008011626 */
[----:B------:R-:W-:-:S11]  /*4a90*/  UISETP.NE.AND UP2, UPT, UR4, 0x1, UPT ;  /* 0x000000010400788c */ /* 0x000fd6000bf45270 */
.L_x_100:
[C---:B------:R-:W-:Y:S02]  /*4aa0*/  LEA R12, R14.reuse, UR21, 0x3 ;  /* 0x000000150e0c7c11 */ /* 0x040fe4000f8e18ff */
[----:B------:R-:W-:Y:S02]  /*4ab0*/  SHF.L.U32 R0, R13, 0x1f, RZ ;  /* 0x0000001f0d007819 */ /* 0x000fe400000006ff */
[----:B------:R-:W-:Y:S02]  /*4ac0*/  LEA R8, R14, UR21, 0x4 ;  /* 0x000000150e087c11 */ /* 0x000fe4000f8e20ff */
[----:B---3--:R-:W3:Y:S02]  /*4ad0*/  SYNCS.PHASECHK.TRANS64.TRYWAIT P0, [R12+URZ+0x90], R0 ;  /* 0x000090000c0075a7 */ /* 0x008ee400080011ff */
[----:B---3--:R-:W-:Y:S05]  /*4ae0*/  @!P0 BRA `(.L_x_90) ;  /* 0x0000004c00c48947 */ /* 0x008fea0003800000 */
.L_x_183:
        /* <DEDUP_REMOVED lines=8> */
[----:B----4-:R-:W-:Y:S11]  /*4b70*/  LOP3.LUT P0, RZ, R10, 0x1, RZ, 0xc0, !PT ;  /* 0x000000010aff7812 */ /* 0x010ff6000780c0ff */
[----:B------:R-:W-:Y:S02]  /*4b80*/  @!UPT UIADD3 URZ, UPT, UPT, URZ, URZ, URZ ;  /* 0x000000fffffff290 */ /* 0x000fe4000fffe0ff */
[----:B-1----:R-:W-:Y:S01]  /*4b90*/  VOTEU.ANY UP1, P0 ;  /* 0x0000000000ff7886 */ /* 0x002fe20000020100 */
[----:B------:R-:W-:Y:S11]  /*4ba0*/  PLOP3.LUT P0, PT, PT, PT, UP1, 0x80, 0x8 ;  /* 0x000000000008781c */ /* 0x000ff60003f0f018 */
[----:B------:R-:W-:Y:S02]  /*4bb0*/  @!UPT UIADD3 URZ, UPT, UPT, URZ, URZ, URZ ;  /* 0x000000fffffff290 */ /* 0x000fe4000fffe0ff */
[----:B---3--:R-:W-:Y:S02]  /*4bc0*/  @P0 SHF.R.U32.HI R0, RZ, 0x10, R9 ;  /* 0x00000010ff000819 */ /* 0x008fe40000011609 */
[----:B------:R-:W-:Y:S02]  /*4bd0*/  @P0 MOV R6, R8 ;  /* 0x0000000800060202 */ /* 0x000fe40000000f00 */
[----:B------:R-:W-:Y:S01]  /*4be0*/  @P0 R2UR UR4, R0 ;  /* 0x00000000000402ca */ /* 0x000fe200000e0000 */
[----:B------:R-:W-:Y:S01]  /*4bf0*/  VIADD R0, R12, 0xa0 ;  /* 0x000000a00c007836 */ /* 0x000fe20000000000 */
[----:B------:R-:W-:Y:S02]  /*4c00*/  @P0 LOP3.LUT R8, R9, 0xffff, RZ, 0xc0, !PT ;  /* 0x0000ffff09080812 */ /* 0x000fe400078ec0ff */
[----:B------:R-:W-:Y:S02]  /*4c10*/  @P0 R2UR UR6, R6 ;  /* 0x00000000060602ca */ /* 0x000fe400000e0000 */
[----:B------:R-:W-:Y:S02]  /*4c20*/  PRMT R0, RZ, 0x654, R0 ;  /* 0x00000654ff007816 */ /* 0x000fe40000000000 */
[----:B------:R-:W-:Y:S02]  /*4c30*/  @P0 R2UR UR5, R8 ;  /* 0x00000000080502ca */ /* 0x000fe400000e0000 */
[----:B------:R1:W-:Y:S03]  /*4c40*/  SYNCS.ARRIVE.TRANS64.RED.A1T0 RZ, [R0+URZ], RZ ;  /* 0x000000ff00ff79a7 */ /* 0x0003e600081004ff */
[----:B------:R-:W-:Y:S04]  /*4c50*/  @UP1 UMOV UR29, UR4 ;  /* 0x00000004001d1c82 */ /* 0x000fe80008000000 */
[----:B------:R-:W-:Y:S04]  /*4c60*/  @UP1 UMOV UR14, UR6 ;  /* 0x00000006000e1c82 */ /* 0x000fe80008000000 */
[----:B------:R-:W-:Y:S01]  /*4c70*/  @UP1 UMOV UR13, UR5 ;  /* 0x00000005000d1c82 */ /* 0x000fe20008000000 */
[----:B------:R-:W-:Y:S05]  /*4c80*/  BRA.U !UP0, `(.L_x_91) ;  /* 0x0000000108a47547 */ /* 0x000fea000b800000 */
[----:B------:R-:W-:Y:S02]  /*4c90*/  UIMAD.WIDE.U32 UR18, UR13, UR51, URZ ;  /* 0x000000330d1272a5 */ /* 0x000fe4000f8e00ff */
[----:B------:R-:W-:Y:S02]  /*4ca0*/  UIMAD.WIDE.U32 UR26, UR14, UR48, URZ ;  /* 0x000000300e1a72a5 */ /* 0x000fe4000f8e00ff */
[----:B------:R-:W-:Y:S02]  /*4cb0*/  USEL UR4, UR30, UR38, !UP5 ;  /* 0x000000261e047287 */ /* 0x000fe4000e800000 */
[----:B------:R-:W-:Y:S02]  /*4cc0*/  USEL UR7, UR31, UR39, !UP6 ;  /* 0x000000271f077287 */ /* 0x000fe4000f000000 */
[----:B--2---:R-:W-:Y:S02]  /*4cd0*/  UIMAD.WIDE.U32 UR8, UR4, UR22, URZ ;  /* 0x00000016040872a5 */ /* 0x004fe4000f8e00ff */
[----:B------:R-:W-:Y:S01]  /*4ce0*/  UIMAD.WIDE.U32 UR10, UR7, UR22, URZ ;  /* 0x00000016070a72a5 */ /* 0x000fe2000f8e00ff */
[----:B------:R-:W-:Y:S02]  /*4cf0*/  UMOV UR5, UR19 ;  /* 0x0000001300057c82 */ /* 0x000fe40008000000 */
[----:B------:R-:W-:Y:S03]  /*4d00*/  USHF.R.U32.HI UR6, URZ, UR41, UR5 ;  /* 0x00000029ff067299 */ /* 0x000fe60008011605 */
[----:B------:R-:W-:Y:S01]  /*4d10*/  UMOV UR5, UR27 ;  /* 0x0000001b00057c82 */ /* 0x000fe20008000000 */
[----:B------:R-:W-:Y:S02]  /*4d20*/  USEL UR6, UR13, UR6, !UP5 ;  /* 0x000000060d067287 */ /* 0x000fe4000e800000 */
[----:B------:R-:W-:Y:S03]  /*4d30*/  USHF.R.U32.HI UR12, URZ, UR49, UR5 ;  /* 0x00000031ff0c7299 */ /* 0x000fe60008011605 */
[----:B------:R-:W-:Y:S02]  /*4d40*/  UMOV UR5, UR9 ;  /* 0x0000000900057c82 */ /* 0x000fe40008000000 */
[----:B------:R-:W-:Y:S03]  /*4d50*/  @UP4 USHF.R.U32.HI UR4, URZ, UR23, UR5 ;  /* 0x00000017ff044299 */ /* 0x000fe60008011605 */
[----:B------:R-:W-:Y:S01]  /*4d60*/  UMOV UR5, UR11 ;  /* 0x0000000b00057c82 */ /* 0x000fe20008000000 */
[----:B------:R-:W-:Y:S02]  /*4d70*/  UIMAD UR4, UR42, UR4, URZ ;  /* 0x000000042a0472a4 */ /* 0x000fe4000f8e02ff */
[----:B------:R-:W-:Y:S02]  /*4d80*/  @UP4 USHF.R.U32.HI UR7, URZ, UR23, UR5 ;  /* 0x00000017ff074299 */ /* 0x000fe40008011605 */
[----:B------:R-:W-:Y:S02]  /*4d90*/  UIMAD.WIDE.U32 UR10, UR6, UR22, URZ ;  /* 0x00000016060a72a5 */ /* 0x000fe4000f8e00ff */
[----:B------:R-:W-:Y:S02]  /*4da0*/  USEL UR5, UR14, UR12, !UP6 ;  /* 0x0000000c0e057287 */ /* 0x000fe4000f000000 */
[----:B------:R-:W-:Y:S02]  /*4db0*/  UIMAD UR8, UR42, UR7, URZ ;  /* 0x000000072a0872a4 */ /* 0x000fe4000f8e02ff */
[----:B------:R-:W-:Y:S03]  /*4dc0*/  UISETP.GE.AND UP0, UPT, UR6, UR4, UPT ;  /* 0x000000040600728c */ /* 0x000fe6000bf06270 */
[----:B------:R-:W-:Y:S01]  /*4dd0*/  UMOV UR4, UR11 ;  /* 0x0000000b00047c82 */ /* 0x000fe20008000000 */
[----:B------:R-:W-:Y:S02]  /*4de0*/  UISETP.GE.OR UP0, UPT, UR5, UR8, UP0 ;  /* 0x000000080500728c */ /* 0x000fe40008706670 */
[----:B------:R-:W-:Y:S02]  /*4df0*/  USHF.R.U32.HI UR4, URZ, UR23, UR4 ;  /* 0x00000017ff047299 */ /* 0x000fe40008011604 */
[----:B------:R-:W-:Y:S02]  /*4e00*/  UIMAD.WIDE.U32 UR8, UR5, UR22, URZ ;  /* 0x00000016050872a5 */ /* 0x000fe4000f8e00ff */
[----:B------:R-:W-:Y:S04]  /*4e10*/  USEL UR10, UR6, UR4, !UP4 ;  /* 0x00000004060a7287 */ /* 0x000fe8000e000000 */
[----:B------:R-:W-:Y:S01]  /*4e20*/  UIADD3 UR11, UPT, UPT, -UR10, URZ, URZ ;  /* 0x000000ff0a0b7290 */ /* 0x000fe2000fffe1ff */
[----:B------:R-:W-:Y:S02]  /*4e30*/  @!UP0 UMOV UR4, UR9 ;  /* 0x0000000900048c82 */ /* 0x000fe40008000000 */
[----:B------:R-:W-:Y:S02]  /*4e40*/  @!UP0 USHF.R.U32.HI UR4, URZ, UR23, UR4 ;  /* 0x00000017ff048299 */ /* 0x000fe40008011604 */
[----:B------:R-:W-:Y:S02]  /*4e50*/  UIMAD UR8, UR42, UR11, UR6 ;  /* 0x0000000b2a0872a4 */ /* 0x000fe4000f8e0206 */
[----:B------:R-:W-:Y:S04]  /*4e60*/  @!UP0 USEL UR4, UR5, UR4, !UP4 ;  /* 0x0000000405048287 */ /* 0x000fe8000e000000 */
[----:B------:R-:W-:Y:S02]  /*4e70*/  @!UP0 UIMAD UR8, UR7, UR8, UR4 ;  /* 0x00000008070882a4 */ /* 0x000fe4000f8e0204 */
[----:B------:R-:W-:Y:S02]  /*4e80*/  @!UP0 UIADD3 UR9, UPT, UPT, UR10, -UR4, URZ ;  /* 0x800000040a098290 */ /* 0x000fe4000fffe0ff */
[----:B------:R-:W-:Y:S02]  /*4e90*/  UIADD3 UR4, UPT, UPT, -UR5, URZ, URZ ;  /* 0x000000ff05047290 */ /* 0x000fe4000fffe1ff */
[----:B------:R-:W-:Y:S02]  /*4ea0*/  UIADD3 UR7, UPT, UPT, -UR6, URZ, URZ ;  /* 0x000000ff06077290 */ /* 0x000fe4000fffe1ff */
[----:B------:R-:W-:Y:S02]  /*4eb0*/  @!UP0 UIMAD UR6, UR9, UR42, UR5 ;  /* 0x0000002a090682a4 */ /* 0x000fe4000f8e0205 */
[----:B------:R-:W-:Y:S02]  /*4ec0*/  UIMAD UR14, UR15, UR4, UR14 ;  /* 0x000000040f0e72a4 */ /* 0x000fe4000f8e020e */
[----:B------:R-:W-:Y:S01]  /*4ed0*/  UIMAD UR13, UR50, UR7, UR13 ;  /* 0x00000007320d72a4 */ /* 0x000fe2000f8e020d */
[----:B------:R-:W-:Y:S02]  /*4ee0*/  @!UP0 UMOV UR5, UR8 ;  /* 0x0000000800058c82 */ /* 0x000fe40008000000 */
[----:B------:R-:W-:Y:S02]  /*4ef0*/  UIMAD UR14, UR5, UR15, UR14 ;  /* 0x0000000f050e72a4 */ /* 0x000fe4000f8e020e */
[----:B------:R-:W-:Y:S11]  /*4f00*/  UIMAD UR13, UR6, UR50, UR13 ;  /* 0x00000032060d72a4 */ /* 0x000ff6000f8e020d */
[----:B------:R-:W-:Y:S01]  /*4f10*/  @!UPT UIADD3 URZ, UPT, UPT, URZ, URZ, URZ ;  /* 0x000000fffffff290 */ /* 0x000fe2000fffe0ff */
.L_x_91:
[----:B------:R-:W3:Y:S01]  /*4f20*/  @!UP2 LDCU.128 UR8, c[0x0][0xb10] ;  /* 0x00016200ff08a7ac */ /* 0x000ee20008000c00 */
[C---:B------:R-:W-:Y:S02]  /*4f30*/  ISETP.NE.U32.AND P1, PT, R4.reuse, RZ, PT ;  /* 0x000000ff0400720c */ /* 0x040fe40003f25070 */
[----:B------:R-:W-:Y:S02]  /*4f40*/  ISETP.NE.U32.AND P0, PT, R4, RZ, PT ;  /* 0x000000ff0400720c */ /* 0x000fe40003f05070 */
[C---:B------:R-:W-:Y:S02]  /*4f50*/  ISETP.NE.AND.EX P1, PT, R5.reuse, RZ, PT, P1 ;  /* 0x000000ff0500720c */ /* 0x040fe40003f25310 */
[----:B------:R-:W-:Y:S01]  /*4f60*/  ISETP.NE.AND.EX P0, PT, R5, RZ, PT, P0 ;  /* 0x000000ff0500720c */ /* 0x000fe20003f05300 */
[----:B------:R-:W4:Y:S01]  /*4f70*/  @!UP2 LDCU UR5, c[0x0][0xb0c] ;  /* 0x00016180ff05a7ac */ /* 0x000f220008000800 */
[----:B------:R-:W-:Y:S01]  /*4f80*/  SHF.L.U32 R9, R15, 0x1f, RZ ;  /* 0x0000001f0f097819 */ /* 0x000fe200000006ff */
[----:B------:R-:W-:Y:S02]  /*4f90*/  USHF.L.U32 UR35, UR16, 0x7, URZ ;  /* 0x0000000710237899 */ /* 0x000fe400080006ff */
[----:B------:R-:W-:Y:S02]  /*4fa0*/  USHF.L.U32 UR34, UR20, 0x6, URZ ;  /* 0x0000000614227899 */ /* 0x000fe400080006ff */
[----:B---3--:R-:W-:Y:S07]  /*4fb0*/  UIMAD.WIDE.U32 UR6, UR14, UR8, URZ ;  /* 0x000000080e0672a5 */ /* 0x008fee000f8e00ff */
[----:B------:R-:W-:Y:S01]  /*4fc0*/  @!UP2 UMOV UR4, UR7 ;  /* 0x000000070004ac82 */ /* 0x000fe20008000000 */
[----:B----4-:R-:W-:Y:S02]  /*4fd0*/  @!UP2 UISETP.NE.AND UP0, UPT, UR5, 0x1, UPT ;  /* 0x000000010500a88c */ /* 0x010fe4000bf05270 */
[----:B------:R-:W-:Y:S02]  /*4fe0*/  @!UP2 USHF.R.U32.HI UR4, URZ, UR9, UR4 ;  /* 0x00000009ff04a299 */ /* 0x000fe40008011604 */
[----:B------:R-:W-:Y:S02]  /*4ff0*/  UIMAD.WIDE.U32 UR6, UR13, UR11, URZ ;  /* 0x0000000b0d0672a5 */ /* 0x000fe4000f8e00ff */
[----:B------:R-:W-:Y:S02]  /*5000*/  @!UP2 USEL UR8, UR14, UR4, !UP0 ;  /* 0x000000040e08a287 */ /* 0x000fe4000c000000 */
[----:B------:R-:W-:Y:S03]  /*5010*/  @!UP2 UISETP.NE.AND UP0, UPT, UR10, 0x1, UPT ;  /* 0x000000010a00a88c */ /* 0x000fe6000bf05270 */
[----:B------:R-:W-:Y:S02]  /*5020*/  @!UP2 UMOV UR6, UR7 ;  /* 0x000000070006ac82 */ /* 0x000fe40008000000 */
[----:B------:R-:W3:Y:S02]  /*5030*/  @!UP2 LDCU UR4, c[0x0][0xb20] ;  /* 0x00016400ff04a7ac */ /* 0x000ee40008000800 */
[----:B---3--:R-:W-:Y:S04]  /*5040*/  @!UP2 USHF.R.U32.HI UR6, URZ, UR4, UR6 ;  /* 0x00000004ff06a299 */ /* 0x008fe80008011606 */
[----:B------:R-:W-:Y:S04]  /*5050*/  @!UP2 USEL UR6, UR13, UR6, !UP0 ;  /* 0x000000060d06a287 */ /* 0x000fe8000c000000 */
[----:B------:R-:W-:Y:S02]  /*5060*/  @!UP2 UIADD3 UR4, UPT, UPT, -UR8, UR6, URZ ;  /* 0x000000060804a290 */ /* 0x000fe4000fffe1ff */
[----:B------:R-:W-:Y:S02]  /*5070*/  @!UP2 UIADD3 UR6, UPT, UPT, UR8, -UR6, URZ ;  /* 0x800000060806a290 */ /* 0x000fe4000fffe0ff */
[----:B------:R-:W-:Y:S02]  /*5080*/  @!UP2 UIMAD UR14, UR4, UR5, UR14 ;  /* 0x00000005040ea2a4 */ /* 0x000fe4000f8e020e */
[----:B------:R-:W-:Y:S01]  /*5090*/  @!UP2 UIMAD UR13, UR6, UR10, UR13 ;  /* 0x0000000a060da2a4 */ /* 0x000fe2000f8e020d */
[----:B------:R-:W-:Y:S11]  /*50a0*/  BRA.U UP3, `(.L_x_92) ;  /* 0x0000000103107547 */ /* 0x000ff6000b800000 */
[----:B------:R-:W-:Y:S04]  /*50b0*/  MOV R6, UR40 ;  /* 0x0000002800067c02 */ /* 0x000fe80008000f00 */
[----:B------:R-:W-:Y:S04]  /*50c0*/  SHF.L.U32 R6, R6, 0x1f, RZ ;  /* 0x0000001f06067819 */ /* 0x000fe800000006ff */
[----:B------:R-:W3:Y:S02]  /*50d0*/  SYNCS.PHASECHK.TRANS64.TRYWAIT P2, [UR21+0x88], R6 ;  /* 0x00008806ff0075a7 */ /* 0x000ee40008041115 */
[----:B---3--:R-:W-:Y:S05]  /*50e0*/  @!P2 BRA `(.L_x_93) ;  /* 0x000000480058a947 */ /* 0x008fea0003800000 */
.L_x_92:
[----:B------:R-:W-:Y:S05]  /*50f0*/  @!P1 BRA `(.L_x_94) ;  /* 0x0000000000309947 */ /* 0x000fea0003800000 */
[----:B------:R-:W-:Y:S01]  /*5100*/  ISETP.NE.U32.AND P1, PT, R2, RZ, PT ;  /* 0x000000ff0200720c */ /* 0x000fe20003f25070 */
[----:B------:R-:W3:Y:S01]  /*5110*/  LDCU.64 UR4, c[0x0][0x358] ;  /* 0x00006b00ff0477ac */ /* 0x000ee20008000a00 */
[----:B------:R-:W-:Y:S02]  /*5120*/  IMAD.MOV.U32 R56, RZ, RZ, 0x1 ;  /* 0x00000001ff387424 */ /* 0x000fe400078e00ff */
[----:B------:R-:W-:Y:S11]  /*5130*/  ISETP.NE.AND.EX P1, PT, R3, RZ, PT, P1 ;  /* 0x000000ff0300720c */ /* 0x000ff60003f25310 */
[----:B------:R-:W-:Y:S02]  /*5140*/  @!UPT UIADD3 URZ, UPT, UPT, URZ, URZ, URZ ;  /* 0x000000fffffff290 */ /* 0x000fe4000fffe0ff */
[----:B------:R-:W4:Y:S01]  /*5150*/  @P1 LDC.64 R10, c[0x0][0x888] ;  /* 0x00022200ff0a1b82 */ /* 0x000f220000000a00 */
[----:B-1----:R-:W-:Y:S04]  /*5160*/  @P1 IMAD R0, R4, UR36, RZ ;  /* 0x0000002404001c24 */ /* 0x002fe8000f8e02ff */
[----:B----4-:R-:W-:Y:S04]  /*5170*/  @P1 IMAD.WIDE R10, R0, 0x4, R10 ;  /* 0x00000004000a1825 */ /* 0x010fe800078e020a */
[----:B------:R-:W-:Y:S01]  /*5180*/  HFMA2 R0, -RZ, RZ, 0, 5.9604644775390625e-08 ;  /* 0x00000001ff007431 */ /* 0x000fe200000001ff */
[----:B---3-5:R3:W5:Y:S04]  /*5190*/  @P1 LDG.E R26, desc[UR4][R10.64] ;  /* 0x000000040a1a1981 */ /* 0x028768000c1e1900 */
[----:B------:R-:W-:Y:S01]  /*51a0*/  @!P1 PRMT R56, R0, 0x7610, R56 ;  /* 0x0000761000389816 */ /* 0x000fe20000000038 */
[----:B---3--:R-:W4:Y:S06]  /*51b0*/  @!P1 LDC R26, c[0x0][0x880] ;  /* 0x00022000ff1a9b82 */ /* 0x008f2c0000000800 */
.L_x_94:
[----:B----45:R-:W-:Y:S01]  /*51c0*/  @!P0 FSETP.EQ.AND P1, PT, R26, RZ, PT ;  /* 0x000000ff1a00820b */ /* 0x030fe20003f22000 */
[----:B------:R-:W-:Y:S01]  /*51d0*/  @!UPT UIADD3 URZ, UPT, UPT, URZ, URZ, URZ ;  /* 0x000000fffffff290 */ /* 0x000fe2000fffe0ff */
[----:B------:R-:W-:Y:S11]  /*51e0*/  @!P0 BRA `(.L_x_95) ;  /* 0x0000000000188947 */ /* 0x000ff60003800000 */
[----:B------:R-:W-:Y:S02]  /*51f0*/  LOP3.LUT P0, RZ, R56, 0xff, RZ, 0xc0, !PT ;  /* 0x000000ff38ff7812 */ /* 0x000fe4000780c0ff */
[----:B------:R-:W-:Y:S04]  /*5200*/  ISETP.NE.U32.AND P1, PT, R2, RZ, PT ;  /* 0x000000ff0200720c */ /* 0x000fe80003f25070 */
[----:B------:R-:W-:Y:S04]  /*5210*/  ISETP.NE.AND.EX P1, PT, R3, RZ, PT, P1 ;  /* 0x000000ff0300720c */ /* 0x000fe80003f25310 */
[----:B------:R-:W-:Y:S03]  /*5220*/  PLOP3.LUT P1, PT, P1, PT, PT, 0x8, 0x80 ;  /* 0x000000000080781c */ /* 0x000fe60000f2e170 */
[----:B------:R-:W-:Y:S11]  /*5230*/  @P0 FSETP.EQ.AND P1, PT, R26, RZ, PT ;  /* 0x000000ff1a00020b */ /* 0x000ff60003f22000 */
[----:B------:R-:W-:Y:S02]  /*5240*/  @!UPT UIADD3 URZ, UPT, UPT, URZ, URZ, URZ ;  /* 0x000000fffffff290 */ /* 0x000fe4000fffe0ff */
.L_x_95:
[----:B------:R-:W3:Y:S01]  /*5250*/  SYNCS.PHASECHK.TRANS64.TRYWAIT P2, [UR21+0x60], R9 ;  /* 0x00006009ff0075a7 */ /* 0x000ee20008041115 */
[----:B------:R-:W-:Y:S04]  /*5260*/  ELECT P0, URZ, PT ;  /* 0x0000000000ff782f */ /* 0x000fe80003800000 */
[----:B------:R-:W-:Y:S11]  /*5270*/  PLOP3.LUT P1, PT, P1, P0, PT, 0xf2, 0x2f ;  /* 0x00000000002f781c */ /* 0x000ff60000f21e72 */
[----:B------:R-:W-:Y:S02]  /*5280*/  @!UPT UIADD3 URZ, UPT, UPT, URZ, URZ, URZ ;  /* 0x000000fffffff290 */ /* 0x000fe4000fffe0ff */
[----:B------:R-:W-:Y:S05]  /*5290*/  @!P1 IADD3 R8, P0, PT, R16, 0x580, RZ ;  /* 0x0000058010089810 */ /* 0x000fea0007f1e0ff */
[----:B-1----:R-:W-:Y:S01]  /*52a0*/  @!P1 IMAD.X R6, RZ, RZ, R17, P0 ;  /* 0x000000ffff069224 */ /* 0x002fe200000e0611 */
[----:B---3--:R-:W-:Y:S07]  /*52b0*/  @!P2 BRA `(.L_x_96) ;  /* 0x0000004400fca947 */ /* 0x008fee0003800000 */
.L_x_186:
[----:B------:R-:W-:Y:S01]  /*52c0*/  @!P1 R2UR UR5, R8 ;  /* 0x00000000080592ca */ /* 0x000fe200000e0000 */
[----:B------:R-:W-:Y:S01]  /*52d0*/  VOTEU.ALL UP0, P1 ;  /* 0x0000000000ff7886 */ /* 0x000fe20000800000 */
[----:B------:R-:W-:Y:S01]  /*52e0*/  @!P1 R2UR UR4, R6 ;  /* 0x00000000060492ca */ /* 0x000fe200000e0000 */
[----:B-1----:R-:W-:Y:S01]  /*52f0*/  @!P1 IMAD.MOV.U32 R0, RZ, RZ, 0x2000 ;  /* 0x00002000ff009424 */ /* 0x002fe200078e00ff */
[----:B------:R-:W-:Y:S01]  /*5300*/  UMOV UR8, 0x0 ;  /* 0x0000000000087882 */ /* 0x000fe20000000000 */
[----:B------:R-:W-:Y:S01]  /*5310*/  UMOV UR9, 0x10000000 ;  /* 0x1000000000097882 */ /* 0x000fe20000000000 */
[----:B------:R-:W-:Y:S01]  /*5320*/  @!UP0 UIADD3 UR32, UPT, UPT, UR21, 0x200, URZ ;  /* 0x0000020015208890 */ /* 0x000fe2000fffe0ff */
[----:B------:R-:W-:Y:S01]  /*5330*/  @!P1 IADD3 R8, P0, PT, R16, 0x580, RZ ;  /* 0x0000058010089810 */ /* 0x000fe20007f1e0ff */
[----:B------:R-:W-:Y:S01]  /*5340*/  VOTEU.ALL UP0, P1 ;  /* 0x0000000000ff7886 */ /* 0x000fe20000800000 */
[----:B------:R-:W-:Y:S03]  /*5350*/  UPRMT UR6, UR47, 0x654, UR33 ;  /* 0x000006542f067896 */ /* 0x000fe60008000021 */
[----:B------:R-:W-:Y:S02]  /*5360*/  @!P1 IMAD.X R6, RZ, RZ, R17, P0 ;  /* 0x000000ffff069224 */ /* 0x000fe400000e0611 */
[----:B------:R-:W-:Y:S02]  /*5370*/  IMAD.U32 R10, RZ, RZ, UR5 ;  /* 0x00000005ff0a7e24 */ /* 0x000fe4000f8e00ff */
[----:B------:R-:W-:Y:S03]  /*5380*/  IMAD.U32 R11, RZ, RZ, UR4 ;  /* 0x00000004ff0b7e24 */ /* 0x000fe6000f8e00ff */
[----:B------:R-:W-:Y:S02]  /*5390*/  @!P1 R2UR UR4, R10 ;  /* 0x000000000a0492ca */ /* 0x000fe400000e0000 */
[----:B------:R-:W-:Y:S11]  /*53a0*/  @!P1 R2UR UR5, R11 ;  /* 0x000000000b0592ca */ /* 0x000ff600000e0000 */
[----:B------:R-:W-:Y:S02]  /*53b0*/  @!UPT UIADD3 URZ, UPT, UPT, URZ, URZ, URZ ;  /* 0x000000fffffff290 */ /* 0x000fe4000fffe0ff */
[----:B------:R1:W-:Y:S01]  /*53c0*/  @!UP0 UTMALDG.3D [UR32], [UR4], desc[UR8] ;  /* 0x00000820040085b4 */ /* 0x0003e20008011000 */
[----:B------:R1:W-:Y:S01]  /*53d0*/  @!P1 SYNCS.ARRIVE.TRANS64.RED.A0TR RZ, [UR21+0x40], R0 ;  /* 0x00004000ffff99a7 */ /* 0x0003e20008300415 */
[----:B------:R-:W-:Y:S01]  /*53e0*/  SYNCS.ARRIVE.TRANS64.RED.A1T0 RZ, [UR6], RZ ;  /* 0x000000ffffff79a7 */ /* 0x000fe20008100406 */
[----:B------:R-:W3:Y:S02]  /*53f0*/  SYNCS.PHASECHK.TRANS64.TRYWAIT P2, [UR21+0x68], R9 ;  /* 0x00006809ff0075a7 */ /* 0x000ee40008041115 */
[----:B-1-3--:R-:W-:Y:S05]  /*5400*/  @!P2 BRA `(.L_x_97) ;  /* 0x0000004400c0a947 */ /* 0x00afea0003800000 */
.L_x_188:
        /* <DEDUP_REMOVED lines=8> */
[----:B------:R-:W-:Y:S01]  /*5490*/  @!UP0 UIADD3 UR24, UPT, UPT, UR21, 0x2200, URZ ;  /* 0x0000220015188890 */ /* 0x000fe2000fffe0ff */
[----:B------:R-:W-:Y:S01]  /*54a0*/  VOTEU.ALL UP0, P1 ;  /* 0x0000000000ff7886 */ /* 0x000fe20000800000 */
[----:B------:R-:W-:Y:S01]  /*54b0*/  UMOV UR27, UR35 ;  /* 0x00000023001b7c82 */ /* 0x000fe20008000000 */
[----:B------:R-:W-:Y:S02]  /*54c0*/  UMOV UR28, UR36 ;  /* 0x00000024001c7c82 */ /* 0x000fe40008000000 */
[----:B------:R-:W-:Y:S01]  /*54d0*/  IMAD.U32 R10, RZ, RZ, UR5 ;  /* 0x00000005ff0a7e24 */ /* 0x000fe2000f8e00ff */
[----:B------:R-:W-:Y:S01]  /*54e0*/  UPRMT UR6, UR47, 0x654, UR25 ;  /* 0x000006542f067896 */ /* 0x000fe20008000019 */
[----:B------:R-:W-:Y:S02]  /*54f0*/  IMAD.U32 R11, RZ, RZ, UR4 ;  /* 0x00000004ff0b7e24 */ /* 0x000fe4000f8e00ff */
[----:B------:R-:W-:Y:S01]  /*5500*/  @!P1 IMAD.X R6, RZ, RZ, R17, P0 ;  /* 0x000000ffff069224 */ /* 0x000fe200000e0611 */
        /* <DEDUP_REMOVED lines=8> */
.L_x_190:
[----:B------:R-:W-:Y:S01]  /*5590*/  @!P1 R2UR UR5, R8 ;  /* 0x00000000080592ca */ /* 0x000fe200000e0000 */
[----:B------:R-:W-:Y:S01]  /*55a0*/  VOTEU.ALL UP0, P1 ;  /* 0x0000000000ff7886 */ /* 0x000fe20000800000 */
[----:B------:R-:W-:Y:S01]  /*55b0*/  @!P1 R2UR UR4, R6 ;  /* 0x00000000060492ca */ /* 0x000fe200000e0000 */
[----:B-1----:R-:W-:Y:S01]  /*55c0*/  @!P1 IMAD.MOV.U32 R0, RZ, RZ, 0x2000 ;  /* 0x00002000ff009424 */ /* 0x002fe200078e00ff */
[----:B------:R-:W-:Y:S01]  /*55d0*/  UMOV UR8, 0x0 ;  /* 0x0000000000087882 */ /* 0x000fe20000000000 */
[----:B------:R-:W-:Y:S01]  /*55e0*/  UMOV UR9, 0x10000000 ;  /* 0x1000000000097882 */ /* 0x000fe20000000000 */
[----:B------:R-:W-:Y:S01]  /*55f0*/  @!UP0 UIADD3 UR18, UPT, UPT, UR34, 0x20, URZ ;  /* 0x0000002022128890 */ /* 0x000fe2000fffe0ff */
[----:B------:R-:W-:Y:S01]  /*5600*/  VIADD R14, R14, 0x1 ;  /* 0x000000010e0e7836 */ /* 0x000fe20000000000 */
[----:B------:R-:W-:Y:S01]  /*5610*/  @!UP0 UIADD3 UR16, UPT, UPT, UR21, 0x4200, URZ ;  /* 0x0000420015108890 */ /* 0x000fe2000fffe0ff */
[----:B------:R-:W-:Y:S01]  /*5620*/  VOTEU.ALL UP0, P1 ;  /* 0x0000000000ff7886 */ /* 0x000fe20000800000 */
[----:B------:R-:W-:Y:S01]  /*5630*/  UMOV UR19, UR35 ;  /* 0x0000002300137c82 */ /* 0x000fe20008000000 */
[----:B------:R-:W-:Y:S02]  /*5640*/  UMOV UR20, UR36 ;  /* 0x0000002400147c82 */ /* 0x000fe40008000000 */
[----:B------:R-:W-:Y:S01]  /*5650*/  IMAD.U32 R10, RZ, RZ, UR5 ;  /* 0x00000005ff0a7e24 */ /* 0x000fe2000f8e00ff */
[----:B------:R-:W-:Y:S01]  /*5660*/  UPRMT UR6, UR47, 0x654, UR17 ;  /* 0x000006542f067896 */ /* 0x000fe20008000011 */
        /* <DEDUP_REMOVED lines=9> */
.L_x_192:
[----:B------:R-:W-:Y:S01]  /*5700*/  @!P1 IADD3 R6, P0, PT, R16, 0x580, RZ ;  /* 0x0000058010069810 */ /* 0x000fe20007f1e0ff */
[----:B------:R-:W-:Y:S01]  /*5710*/  VOTEU.ALL UP0, P1 ;  /* 0x0000000000ff7886 */ /* 0x000fe20000800000 */
[----:B------:R-:W-:Y:S01]  /*5720*/  UMOV UR6, 0x0 ;  /* 0x0000000000067882 */ /* 0x000fe20000000000 */
[----:B------:R-:W-:Y:S01]  /*5730*/  UMOV UR7, 0x10000000 ;  /* 0x1000000000077882 */ /* 0x000fe20000000000 */
[----:B------:R-:W-:Y:S01]  /*5740*/  @!P1 R2UR UR5, R6 ;  /* 0x00000000060592ca */ /* 0x000fe200000e0000 */
[----:B-1----:R-:W-:Y:S01]  /*5750*/  @!P1 IMAD.X R0, RZ, RZ, R17, P0 ;  /* 0x000000ffff009224 */ /* 0x002fe200000e0611 */
[----:B------:R-:W-:Y:S01]  /*5760*/  @!UP0 UIADD3 UR10, UPT, UPT, UR34, 0x30, URZ ;  /* 0x00000030220a8890 */ /* 0x000fe2000fffe0ff */
[----:B------:R-:W-:Y:S01]  /*5770*/  R2UR UR16, R58 ;  /* 0x000000003a1072ca */ /* 0x000fe200000e0000 */
[----:B------:R-:W-:Y:S01]  /*5780*/  @!UP0 UIADD3 UR8, UPT, UPT, UR21, 0x6200, URZ ;  /* 0x0000620015088890 */ /* 0x000fe2000fffe0ff */
[----:B------:R-:W-:Y:S01]  /*5790*/  ISETP.NE.AND P0, PT, R14, 0x2, PT ;  /* 0x000000020e00780c */ /* 0x000fe20003f05270 */
[----:B------:R-:W-:Y:S01]  /*57a0*/  @!UP0 UIADD3 UR9, UPT, UPT, UR21, 0x58, URZ ;  /* 0x0000005815098890 */ /* 0x000fe2000fffe0ff */
[----:B------:R-:W-:Y:S01]  /*57b0*/  @!P1 R2UR UR4, R0 ;  /* 0x00000000000492ca */ /* 0x000fe200000e0000 */
[----:B------:R-:W-:Y:S01]  /*57c0*/  VOTEU.ALL UP0, P1 ;  /* 0x0000000000ff7886 */ /* 0x000fe20000800000 */
[----:B------:R-:W-:Y:S01]  /*57d0*/  UMOV UR11, UR35 ;  /* 0x00000023000b7c82 */ /* 0x000fe20008000000 */
[----:B------:R-:W-:Y:S01]  /*57e0*/  UMOV UR12, UR36 ;  /* 0x00000024000c7c82 */ /* 0x000fe20008000000 */
[----:B------:R-:W-:Y:S01]  /*57f0*/  SEL R0, RZ, 0x1, P0 ;  /* 0x00000001ff007807 */ /* 0x000fe20000000000 */
[----:B------:R-:W-:Y:S01]  /*5800*/  UIADD3 UR20, UPT, UPT, UR13, UR63, URZ ;  /* 0x0000003f0d147290 */ /* 0x000fe2000fffe0ff */
[----:B------:R-:W-:Y:S01]  /*5810*/  IMAD.U32 R8, RZ, RZ, UR5 ;  /* 0x00000005ff087e24 */ /* 0x000fe2000f8e00ff */
[----:B------:R-:W-:Y:S01]  /*5820*/  LOP3.LUT R15, R15, 0x1, RZ, 0x3c, !PT ;  /* 0x000000010f0f7812 */ /* 0x000fe200078e3cff */
[----:B------:R-:W-:Y:S01]  /*5830*/  UPLOP3.LUT UP3, UPT, UPT, UPT, UPT, 0x80, 0x8 ;  /* 0x000000000008789c */ /* 0x000fe20003f6f070 */
[----:B------:R-:W-:Y:S01]  /*5840*/  LOP3.LUT R13, R13, R0, RZ, 0x3c, !PT ;  /* 0x000000000d0d7212 */ /* 0x000fe200078e3cff */
[----:B------:R-:W-:Y:S01]  /*5850*/  UIADD3 UR16, UPT, UPT, UR14, UR16, URZ ;  /* 0x000000100e107290 */ /* 0x000fe2000fffe0ff */
[----:B------:R-:W-:Y:S01]  /*5860*/  SEL R14, R14, RZ, P0 ;  /* 0x000000ff0e0e7207 */ /* 0x000fe20000000000 */
[----:B------:R-:W-:Y:S01]  /*5870*/  UMOV UR36, UR29 ;  /* 0x0000001d00247c82 */ /* 0x000fe20008000000 */
[----:B------:R-:W-:Y:S01]  /*5880*/  IMAD.U32 R9, RZ, RZ, UR4 ;  /* 0x00000004ff097e24 */ /* 0x000fe2000f8e00ff */
[----:B------:R-:W-:Y:S04]  /*5890*/  @!P1 R2UR UR4, R8 ;  /* 0x00000000080492ca */ /* 0x000fe800000e0000 */
[----:B------:R-:W-:Y:S11]  /*58a0*/  @!P1 R2UR UR5, R9 ;  /* 0x00000000090592ca */ /* 0x000ff600000e0000 */
[----:B------:R-:W-:Y:S02]  /*58b0*/  @!UPT UIADD3 URZ, UPT, UPT, URZ, URZ, URZ ;  /* 0x000000fffffff290 */ /* 0x000fe4000fffe0ff */
[----:B------:R3:W-:Y:S01]  /*58c0*/  @!UP0 UTMALDG.3D [UR8], [UR4], desc[UR6] ;  /* 0x00000608040085b4 */ /* 0x0007e20008011000 */
[----:B------:R3:W-:Y:S01]  /*58d0*/  @!P1 SYNCS.ARRIVE.TRANS64.RED.A0TR RZ, [UR21+0x58], R7 ;  /* 0x00005807ffff99a7 */ /* 0x0007e20008300415 */
[----:B------:R-:W-:Y:S01]  /*58e0*/  SYNCS.ARRIVE.TRANS64.RED.A1T0 RZ, [UR37], RZ ;  /* 0x000000ffffff79a7 */ /* 0x000fe20008100425 */
[----:B------:R-:W-:Y:S05]  /*58f0*/  BRA.U UP1, `(.L_x_100) ;  /* 0xfffffff101687547 */ /* 0x000fea000b83ffff */
[----:B------:R-:W-:-:S04]  /*5900*/  SHF.L.U32 R2, R15, 0x1f, RZ ;  /* 0x0000001f0f027819 */ /* 0x000fc800000006ff */
[----:B------:R-:W1:Y:S02]  /*5910*/  SYNCS.PHASECHK.TRANS64.TRYWAIT P0, [UR21+0x60], R2 ;  /* 0x00006002ff0075a7 */ /* 0x000e640008001115 */
[----:B-1----:R-:W-:Y:S05]  /*5920*/  @!P0 BRA `(.L_x_101) ;  /* 0x0000004000c08947 */ /* 0x002fea0003800000 */
.L_x_194:
[----:B------:R-:W4:Y:S02]  /*5930*/  SYNCS.PHASECHK.TRANS64.TRYWAIT P0, [UR21+0x68], R2 ;  /* 0x00006802ff0075a7 */ /* 0x000f240008001115 */
[----:B----4-:R-:W-:Y:S05]  /*5940*/  @!P0 BRA `(.L_x_102) ;  /* 0x0000004000d08947 */ /* 0x010fea0003800000 */
.L_x_196:
[----:B------:R-:W4:Y:S02]  /*5950*/  SYNCS.PHASECHK.TRANS64.TRYWAIT P0, [UR21+0x70], R2 ;  /* 0x00007002ff0075a7 */ /* 0x000f240008001115 */
[----:B----4-:R-:W-:Y:S05]  /*5960*/  @!P0 BRA `(.L_x_103) ;  /* 0x0000004000e08947 */ /* 0x010fea0003800000 */
.L_x_198:
[----:B-1----:R-:W-:-:S07]  /*5970*/  MOV R0, UR21 ;  /* 0x0000001500007c02 */ /* 0x002fce0008000f00 */
.L_x_104:
[----:B-1----:R-:W-:-:S04]  /*5980*/  SHF.L.U32 R2, R15, 0x1f, RZ ;  /* 0x0000001f0f027819 */ /* 0x002fc800000006ff */
[----:B------:R1:W4:Y:S03]  /*5990*/  SYNCS.PHASECHK.TRANS64.TRYWAIT P0, [R0+URZ+0x78], R2 ;  /* 0x00007802000075a7 */ /* 0x00032600080011ff */
[----:B----4-:R-:W-:Y:S05]  /*59a0*/  @!P0 NANOSLEEP.SYNCS 0x989680 ;  /* 0x009896800000895d */ /* 0x010fea0003900000 */
[----:B------:R-:W4:Y:S02]  /*59b0*/  @!P0 SYNCS.PHASECHK.TRANS64 P0, [R0+URZ+0x78], R2 ;  /* 0x00007802000085a7 */ /* 0x000f2400080010ff */
[----:B--234-:R-:W-:Y:S05]  /*59c0*/  @P0 EXIT ;  /* 0x000000000000094d */ /* 0x01cfea0003800000 */
[----:B------:R-:W-:Y:S05]  /*59d0*/  BRA `(.L_x_104) ;  /* 0xfffffffc00e87947 */ /* 0x000fea000383ffff */
.L_x_89:
[----:B------:R-:W-:-:S06]  /*59e0*/  UISETP.GE.AND UP0, UPT, UR21, 0x4, UPT ;  /* 0x000000041500788c */ /* 0x000fcc000bf06270 */
[----:B------:R-:W-:-:S13]  /*59f0*/  PLOP3.LUT P0, PT, PT, PT, UP0, 0x80, 0x8 ;  /* 0x000000000008781c */ /* 0x000fda0003f0f008 */
[----:B-1----:R-:W-:Y:S05]  /*5a00*/  @!P0 EXIT ;  /* 0x000000000000894d */ /* 0x002fea0003800000 */
[----:B------:R-:W-:Y:S01]  /*5a10*/  BAR.SYNC.DEFER_BLOCKING 0x6, 0xa0 ;  /* 0x0182800000007b1d */ /* 0x000fe20000010000 */
[C---:B------:R-:W-:Y:S01]  /*5a20*/  IMAD.SHL.U32 R4, R69.reuse, 0x10, RZ ;  /* 0x0000001045047824 */ /* 0x040fe200078e00ff */
[C---:B------:R-:W-:Y:S01]  /*5a30*/  SHF.L.U32 R23, R69.reuse, 0x10, RZ ;  /* 0x0000001045177819 */ /* 0x040fe200000006ff */
[C---:B------:R-:W-:Y:S01]  /*5a40*/  IMAD.SHL.U32 R68, R69.reuse, 0x2, RZ ;  /* 0x0000000245447824 */ /* 0x040fe200078e00ff */
[C---:B------:R-:W-:Y:S01]  /*5a50*/  LOP3.LUT R70, R69.reuse, 0x60, RZ, 0xc0, !PT ;  /* 0x0000006045467812 */ /* 0x040fe200078ec0ff */
[----:B------:R-:W-:Y:S01]  /*5a60*/  HFMA2 R65, -RZ, RZ, 0, 5.9604644775390625e-08 ;  /* 0x00000001ff417431 */ /* 0x000fe200000001ff */
[----:B------:R-:W-:Y:S02]  /*5a70*/  UMOV UR44, 0x400 ;  /* 0x00000400002c7882 */ /* 0x000fe40000000000 */
[----:B------:R-:W1:Y:S01]  /*5a80*/  LDC.64 R52, c[0x0][0x888] ;  /* 0x00022200ff347b82 */ /* 0x000e620000000a00 */
[----:B------:R-:W-:Y:S01]  /*5a90*/  ULEA UR44, UR47, UR44, 0x18 ;  /* 0x0000002c2f2c7291 */ /* 0x000fe2000f8ec0ff */
[----:B------:R-:W-:Y:S01]  /*5aa0*/  LOP3.LUT R5, R4, 0x60, RZ, 0xc0, !PT ;  /* 0x0000006004057812 */ /* 0x000fe200078ec0ff */
[----:B------:R-:W-:Y:S01]  /*5ab0*/  HFMA2 R63, -RZ, RZ, 0, 0 ;  /* 0x00000000ff3f7431 */ /* 0x000fe200000001ff */
[----:B------:R-:W-:Y:S01]  /*5ac0*/  LOP3.LUT R67, R69, 0x2, RZ, 0xc0, !PT ;  /* 0x0000000245437812 */ /* 0x000fe200078ec0ff */
[----:B------:R-:W-:Y:S01]  /*5ad0*/  UIADD3 UR4, UPT, UPT, UR44, 0x200, URZ ;  /* 0x000002002c047890 */ /* 0x000fe2000fffe0ff */
[----:B------:R-:W-:Y:S01]  /*5ae0*/  LOP3.LUT R68, R5, 0xc, R68, 0xf8, !PT ;  /* 0x0000000c05447812 */ /* 0x000fe200078ef844 */
[----:B------:R-:W-:Y:S01]  /*5af0*/  IMAD.MOV.U32 R22, RZ, RZ, RZ ;  /* 0x000000ffff167224 */ /* 0x000fe200078e00ff */
[----:B------:R-:W2:Y:S01]  /*5b00*/  LDC.64 R54, c[0x0][0x890] ;  /* 0x00022400ff367b82 */ /* 0x000ea20000000a00 */
[----:B------:R-:W-:Y:S01]  /*5b10*/  LOP3.LUT R23, R23, 0x600000, RZ, 0xc0, !PT ;  /* 0x0060000017177812 */ /* 0x000fe200078ec0ff */
[----:B------:R-:W-:Y:S01]  /*5b20*/  IMAD.MOV.U32 R61, RZ, RZ, RZ ;  /* 0x000000ffff3d7224 */ /* 0x000fe200078e00ff */
[----:B------:R-:W-:Y:S01]  /*5b30*/  LOP3.LUT R68, R68, 0x790, R4, 0xf8, !PT ;  /* 0x0000079044447812 */ /* 0x000fe200078ef804 */
[----:B------:R-:W-:Y:S01]  /*5b40*/  IMAD.U32 R59, RZ, RZ, UR4 ;  /* 0x00000004ff3b7e24 */ /* 0x000fe2000f8e00ff */
[----:B------:R-:W-:Y:S01]  /*5b50*/  LOP3.LUT R69, R69, 0x4, RZ, 0xc0, !PT ;  /* 0x0000000445457812 */ /* 0x000fe200078ec0ff */
[----:B------:R-:W3:Y:S01]  /*5b60*/  LDCU UR60, c[0x0][0x370] ;  /* 0x00006e00ff3c77ac */ /* 0x000ee20008000800 */
[----:B------:R-:W-:Y:S01]  /*5b70*/  MOV R64, RZ ;  /* 0x000000ff00407202 */ /* 0x000fe20000000f00 */
[----:B------:R-:W4:Y:S01]  /*5b80*/  LDC.64 R50, c[0x0][0x8b0] ;  /* 0x00022c00ff327b82 */ /* 0x000f220000000a00 */
[----:B------:R-:W3:Y:S01]  /*5b90*/  LDS R0, [UR44+0x140] ;  /* 0x0001402cff007984 */ /* 0x000ee20008000800 */
[----:B------:R-:W-:Y:S01]  /*5ba0*/  IMAD R68, R68, 0x4, R59 ;  /* 0x0000000444447824 */ /* 0x000fe200078e023b */
[----:B------:R-:W1:Y:S03]  /*5bb0*/  LDCU UR43, c[0x0][0xb0c] ;  /* 0x00016180ff2b77ac */ /* 0x000e660008000800 */
[--C-:B------:R-:W-:Y:S01]  /*5bc0*/  IMAD R67, R67, -0x10, R68.reuse ;  /* 0xfffffff043437824 */ /* 0x100fe200078e0244 */
[----:B------:R-:W1:Y:S01]  /*5bd0*/  LDCU UR39, c[0x0][0xb30] ;  /* 0x00016600ff2777ac */ /* 0x000e620008000800 */
[----:B------:R-:W1:Y:S01]  /*5be0*/  LDC.64 R48, c[0x0][0x8a8] ;  /* 0x00022a00ff307b82 */ /* 0x000e620000000a00 */
[----:B------:R-:W-:Y:S01]  /*5bf0*/  IMAD R66, R69, -0x10, R68 ;  /* 0xfffffff045427824 */ /* 0x000fe200078e0244 */
[----:B------:R-:W1:Y:S01]  /*5c00*/  LDCU.64 UR54, c[0x0][0x888] ;  /* 0x00011100ff3677ac */ /* 0x000e620008000a00 */
[----:B------:R-:W1:Y:S01]  /*5c10*/  LDCU.64 UR40, c[0x0][0xb28] ;  /* 0x00016500ff2877ac */ /* 0x000e620008000a00 */
[----:B------:R-:W1:Y:S01]  /*5c20*/  LDCU.128 UR56, c[0x0][0xb10] ;  /* 0x00016200ff3877ac */ /* 0x000e620008000c00 */
[----:B------:R-:W1:Y:S01]  /*5c30*/  LDCU UR53, c[0x0][0x374] ;  /* 0x00006e80ff3577ac */ /* 0x000e620008000800 */
[----:B------:R-:W-:Y:S01]  /*5c40*/  UMOV UR52, URZ ;  /* 0x000000ff00347c82 */ /* 0x000fe20008000000 */
[----:B------:R-:W-:Y:S01]  /*5c50*/  UMOV UR46, URZ ;  /* 0x000000ff002e7c82 */ /* 0x000fe20008000000 */
[----:B--23--:R-:W-:-:S07]  /*5c60*/  IMAD.IADD R23, R0, 0x1, R23 ;  /* 0x0000000100177824 */ /* 0x00cfce00078e0217 */
.L_x_148:
[----:B------:R-:W-:Y:S02]  /*5c70*/  LEA R3, R61, UR44, 0x3 ;  /* 0x0000002c3d037c11 */ /* 0x000fe4000f8e18ff */
[----:B------:R-:W-:Y:S02]  /*5c80*/  SHF.L.U32 R0, R63, 0x1f, RZ ;  /* 0x0000001f3f007819 */ /* 0x000fe400000006ff */
[----:B-1----:R-:W-:Y:S02]  /*5c90*/  LEA R4, R61, UR44, 0x4 ;  /* 0x0000002c3d047c11 */ /* 0x002fe4000f8e20ff */
[----:B--2---:R-:W2:Y:S02]  /*5ca0*/  SYNCS.PHASECHK.TRANS64.TRYWAIT P0, [R3+URZ+0x90], R0 ;  /* 0x00009000030075a7 */ /* 0x004ea400080011ff */
[----:B--2---:R-:W-:Y:S05]  /*5cb0*/  @!P0 BRA `(.L_x_105) ;  /* 0x0000004000248947 */ /* 0x004fea0003800000 */
.L_x_199:
[----:B------:R-:W3:Y:S01]  /*5cc0*/  LDS.128 R4, [R4+0x120] ;  /* 0x0001200004047984 */ /* 0x000ee20000000c00 */
[----:B------:R-:W-:Y:S01]  /*5cd0*/  UISETP.GE.AND UP0, UPT, UR42, 0x1, UPT ;  /* 0x000000012a00788c */ /* 0x000fe2000bf06270 */
[----:B------:R-:W-:Y:S01]  /*5ce0*/  @!PT LDS RZ, [RZ] ;  /* 0x00000000fffff984 */ /* 0x000fe20000000800 */
[----:B------:R-:W-:Y:S01]  /*5cf0*/  @!PT LDS RZ, [RZ] ;  /* 0x00000000fffff984 */ /* 0x000fe20000000800 */
[----:B------:R-:W-:Y:S01]  /*5d00*/  @!PT LDS RZ, [RZ] ;  /* 0x00000000fffff984 */ /* 0x000fe20000000800 */
[----:B------:R-:W-:Y:S01]  /*5d10*/  @!PT LDS RZ, [RZ] ;  /* 0x00000000fffff984 */ /* 0x000fe20000000800 */
[----:B------:R1:W-:Y:S06]  /*5d20*/  MEMBAR.ALL.CTA ;  /* 0x0000000000007992 */ /* 0x0003ec0000008000 */
[----:B-1----:R-:W1:Y:S01]  /*5d30*/  FENCE.VIEW.ASYNC.S ;  /* 0x00000000000073c6 */ /* 0x002e620000000000 */
[----:B---3--:R-:W-:Y:S11]  /*5d40*/  LOP3.LUT P0, RZ, R6, 0x1, RZ, 0xc0, !PT ;  /* 0x0000000106ff7812 */ /* 0x008ff6000780c0ff */
[----:B------:R-:W-:Y:S02]  /*5d50*/  @!UPT UIADD3 URZ, UPT, UPT, URZ, URZ, URZ ;  /* 0x000000fffffff290 */ /* 0x000fe4000fffe0ff */
[----:B-1----:R-:W-:Y:S01]  /*5d60*/  VOTEU.ANY UP1, P0 ;  /* 0x0000000000ff7886 */ /* 0x002fe20000020100 */
[----:B------:R-:W-:Y:S01]  /*5d70*/  PLOP3.LUT P0, PT, PT, PT, UP1, 0x80, 0x8 ;  /* 0x000000000008781c */ /* 0x000fe20003f0f018 */
[----:B------:R-:W-:Y:S11]  /*5d80*/  UP2UR UR62, UPR, URZ, 0x2 ;  /* 0x00000002ff3e7883 */ /* 0x000ff60008000000 */
[----:B------:R-:W-:Y:S01]  /*5d90*/  @!UPT UIADD3 URZ, UPT, UPT, URZ, URZ, URZ ;  /* 0x000000fffffff290 */ /* 0x000fe2000fffe0ff */
[----:B--2---:R-:W-:Y:S02]  /*5da0*/  @P0 SHF.R.U32.HI R0, RZ, 0x10, R5 ;  /* 0x00000010ff000819 */ /* 0x004fe40000011605 */
        /* <DEDUP_REMOVED lines=12> */
[----:B------:R-:W2:Y:S01]  /*5e70*/  LDCU UR12, c[0x0][0xb20] ;  /* 0x00016400ff0c77ac */ /* 0x000ea20008000800 */
[----:B------:R-:W-:Y:S02]  /*5e80*/  UIMAD.WIDE.U32 UR4, UR53, UR59, URZ ;  /* 0x0000003b350472a5 */ /* 0x000fe4000f8e00ff */
[----:B------:R-:W-:Y:S02]  /*5e90*/  UIMAD.WIDE.U32 UR6, UR60, UR56, URZ ;  /* 0x000000383c0672a5 */ /* 0x000fe4000f8e00ff */
[----:B------:R-:W-:Y:S02]  /*5ea0*/  UISETP.NE.AND UP0, UPT, UR58, 0x1, UPT ;  /* 0x000000013a00788c */ /* 0x000fe4000bf05270 */
[----:B------:R-:W-:Y:S02]  /*5eb0*/  UIMAD.WIDE.U32 UR8, UR37, UR59, URZ ;  /* 0x0000003b250872a5 */ /* 0x000fe4000f8e00ff */
[----:B------:R-:W-:Y:S02]  /*5ec0*/  UIMAD.WIDE.U32 UR10, UR38, UR56, URZ ;  /* 0x00000038260a72a5 */ /* 0x000fe4000f8e00ff */
[----:B------:R-:W-:Y:S02]  /*5ed0*/  UISETP.NE.AND UP1, UPT, UR43, 0x1, UPT ;  /* 0x000000012b00788c */ /* 0x000fe4000bf25270 */
[----:B------:R-:W-:Y:S01]  /*5ee0*/  UISETP.NE.AND UP2, UPT, UR42, 0x1, UPT ;  /* 0x000000012a00788c */ /* 0x000fe2000bf45270 */
[----:B------:R-:W-:Y:S02]  /*5ef0*/  UMOV UR4, UR5 ;  /* 0x0000000500047c82 */ /* 0x000fe40008000000 */
[----:B--2---:R-:W-:Y:S03]  /*5f00*/  USHF.R.U32.HI UR5, URZ, UR12, UR4 ;  /* 0x0000000cff057299 */ /* 0x004fe60008011604 */
[----:B------:R-:W-:Y:S02]  /*5f10*/  UMOV UR4, UR7 ;  /* 0x0000000700047c82 */ /* 0x000fe40008000000 */
[----:B------:R-:W-:Y:S02]  /*5f20*/  USHF.R.U32.HI UR7, URZ, UR57, UR4 ;  /* 0x00000039ff077299 */ /* 0x000fe40008011604 */
[----:B------:R-:W-:Y:S02]  /*5f30*/  USEL UR4, UR53, UR5, !UP0 ;  /* 0x0000000535047287 */ /* 0x000fe4000c000000 */
[----:B------:R-:W-:Y:S01]  /*5f40*/  USEL UR7, UR60, UR7, !UP1 ;  /* 0x000000073c077287 */ /* 0x000fe2000c800000 */
[----:B------:R-:W-:Y:S01]  /*5f50*/  UMOV UR5, UR9 ;  /* 0x0000000900057c82 */ /* 0x000fe20008000000 */
[----:B------:R-:W-:Y:S02]  /*5f60*/  UIMAD.WIDE.U32 UR8, UR4, UR40, URZ ;  /* 0x00000028040872a5 */ /* 0x000fe4000f8e00ff */
[----:B------:R-:W-:Y:S03]  /*5f70*/  USHF.R.U32.HI UR6, URZ, UR12, UR5 ;  /* 0x0000000cff067299 */ /* 0x000fe60008011605 */
[----:B------:R-:W-:Y:S01]  /*5f80*/  UMOV UR5, UR11 ;  /* 0x0000000b00057c82 */ /* 0x000fe20008000000 */
[----:B------:R-:W-:Y:S02]  /*5f90*/  UIMAD.WIDE.U32 UR10, UR7, UR40, URZ ;  /* 0x00000028070a72a5 */ /* 0x000fe4000f8e00ff */
[----:B------:R-:W-:Y:S02]  /*5fa0*/  USHF.R.U32.HI UR12, URZ, UR57, UR5 ;  /* 0x00000039ff0c7299 */ /* 0x000fe40008011605 */
[----:B------:R-:W-:Y:S01]  /*5fb0*/  USEL UR6, UR37, UR6, !UP0 ;  /* 0x0000000625067287 */ /* 0x000fe2000c000000 */
[----:B------:R-:W-:Y:S02]  /*5fc0*/  UMOV UR5, UR9 ;  /* 0x0000000900057c82 */ /* 0x000fe40008000000 */
[----:B------:R-:W-:Y:S01]  /*5fd0*/  UMOV UR10, UR11 ;  /* 0x0000000b000a7c82 */ /* 0x000fe20008000000 */
[----:B------:R-:W-:Y:S02]  /*5fe0*/  @UP2 USHF.R.U32.HI UR4, URZ, UR41, UR5 ;  /* 0x00000029ff042299 */ /* 0x000fe40008011605 */
[----:B------:R-:W-:Y:S02]  /*5ff0*/  @UP2 USHF.R.U32.HI UR7, URZ, UR41, UR10 ;  /* 0x00000029ff072299 */ /* 0x000fe4000801160a */
[----:B------:R-:W-:Y:S02]  /*6000*/  UIMAD UR4, UR42, UR4, URZ ;  /* 0x000000042a0472a4 */ /* 0x000fe4000f8e02ff */
        /* <DEDUP_REMOVED lines=8> */
[----:B------:R-:W-:Y:S02]  /*6090*/  USEL UR11, UR6, UR4, !UP2 ;  /* 0x00000004060b7287 */ /* 0x000fe4000d000000 */
[----:B------:R-:W-:Y:S02]  /*60a0*/  UIADD3 UR8, UPT, UPT, -UR5, URZ, URZ ;  /* 0x000000ff05087290 */ /* 0x000fe4000fffe1ff */
[----:B------:R-:W-:Y:S01]  /*60b0*/  UIADD3 UR10, UPT, UPT, -UR11, URZ, URZ ;  /* 0x000000ff0b0a7290 */ /* 0x000fe2000fffe1ff */
[----:B------:R-:W-:Y:S01]  /*60c0*/  @!UP0 UMOV UR4, UR9 ;  /* 0x0000000900048c82 */ /* 0x000fe20008000000 */
[----:B------:R-:W-:Y:S02]  /*60d0*/  UIADD3 UR9, UPT, UPT, -UR6, URZ, URZ ;  /* 0x000000ff06097290 */ /* 0x000fe4000fffe1ff */
[----:B------:R-:W-:Y:S02]  /*60e0*/  @!UP0 USHF.R.U32.HI UR4, URZ, UR41, UR4 ;  /* 0x00000029ff048299 */ /* 0x000fe40008011604 */
[----:B------:R-:W-:Y:S02]  /*60f0*/  UIMAD UR10, UR42, UR10, UR6 ;  /* 0x0000000a2a0a72a4 */ /* 0x000fe4000f8e0206 */
[----:B------:R-:W-:Y:S04]  /*6100*/  @!UP0 USEL UR4, UR5, UR4, !UP2 ;  /* 0x0000000405048287 */ /* 0x000fe8000d000000 */
[----:B------:R-:W-:Y:S02]  /*6110*/  @!UP0 UIMAD UR10, UR7, UR10, UR4 ;  /* 0x0000000a070a82a4 */ /* 0x000fe4000f8e0204 */
[----:B------:R-:W-:Y:S02]  /*6120*/  @!UP0 UIADD3 UR11, UPT, UPT, UR11, -UR4, URZ ;  /* 0x800000040b0b8290 */ /* 0x000fe4000fffe0ff */
[----:B------:R-:W-:Y:S02]  /*6130*/  UIMAD UR7, UR43, UR8, UR38 ;  /* 0x000000082b0772a4 */ /* 0x000fe4000f8e0226 */
[----:B------:R-:W-:Y:S02]  /*6140*/  @!UP0 UIMAD UR6, UR11, UR42, UR5 ;  /* 0x0000002a0b0682a4 */ /* 0x000fe4000f8e0205 */
[----:B------:R-:W-:Y:S01]  /*6150*/  UIMAD UR4, UR58, UR9, UR37 ;  /* 0x000000093a0472a4 */ /* 0x000fe2000f8e0225 */
[----:B------:R-:W-:Y:S02]  /*6160*/  @!UP0 UMOV UR5, UR10 ;  /* 0x0000000a00058c82 */ /* 0x000fe40008000000 */
[----:B------:R-:W-:Y:S02]  /*6170*/  UIMAD UR38, UR5, UR43, UR7 ;  /* 0x0000002b052672a4 */ /* 0x000fe4000f8e0207 */
[----:B------:R-:W-:Y:S11]  /*6180*/  UIMAD UR37, UR6, UR58, UR4 ;  /* 0x0000003a062572a4 */ /* 0x000ff6000f8e0204 */
[----:B------:R-:W-:Y:S01]  /*6190*/  @!UPT UIADD3 URZ, UPT, UPT, URZ, URZ, URZ ;  /* 0x000000fffffff290 */ /* 0x000fe2000fffe0ff */
.L_x_106:
[----:B------:R-:W-:Y:S01]  /*61a0*/  UISETP.NE.AND UP0, UPT, UR39, 0x1, UPT ;  /* 0x000000012700788c */ /* 0x000fe2000bf05270 */
[----:B------:R-:W-:Y:S01]  /*61b0*/  LOP3.LUT P0, RZ, R59, 0x1b0, RZ, 0xc0, !PT ;  /* 0x000001b03bff7812 */ /* 0x000fe2000780c0ff */
[----:B------:R-:W-:Y:S01]  /*61c0*/  USHF.L.U32 UR50, UR16, 0x7, URZ ;  /* 0x0000000710327899 */ /* 0x000fe200080006ff */
[----:B------:R-:W-:Y:S01]  /*61d0*/  BSSY.RECONVERGENT B6, `(.L_x_107) ;  /* 0x0000034000067945 */ /* 0x000fe20003800200 */
[----:B------:R-:W-:Y:S01]  /*61e0*/  USHF.L.U32 UR49, UR20, 0x6, URZ ;  /* 0x0000000614317899 */ /* 0x000fe200080006ff */
[----:B------:R-:W-:Y:S06]  /*61f0*/  IADD3 R61, PT, PT, R61, 0x1, RZ ;  /* 0x000000013d3d7810 */ /* 0x000fec0007ffe0ff */
[----:B------:R-:W2:Y:S01]  /*6200*/  @!UP0 LDCU.128 UR12, c[0x0][0xb10] ;  /* 0x00016200ff0c87ac */ /* 0x000ea20008000c00 */
[----:B------:R-:W3:Y:S01]  /*6210*/  @!UP0 LDCU UR5, c[0x0][0xb0c] ;  /* 0x00016180ff0587ac */ /* 0x000ee20008000800 */
[----:B------:R-:W4:Y:S01]  /*6220*/  @!UP0 LDCU UR10, c[0x0][0xb20] ;  /* 0x00016400ff0a87ac */ /* 0x000f220008000800 */
[----:B--2---:R-:W-:Y:S02]  /*6230*/  UIMAD.WIDE.U32 UR8, UR38, UR12, URZ ;  /* 0x0000000c260872a5 */ /* 0x004fe4000f8e00ff */
[----:B------:R-:W-:Y:S02]  /*6240*/  UIMAD.WIDE.U32 UR6, UR37, UR15, URZ ;  /* 0x0000000f250672a5 */ /* 0x000fe4000f8e00ff */
[----:B------:R-:W-:Y:S03]  /*6250*/  @!UP0 UISETP.NE.AND UP1, UPT, UR14, 0x1, UPT ;  /* 0x000000010e00888c */ /* 0x000fe6000bf25270 */
[----:B------:R-:W-:Y:S01]  /*6260*/  @!UP0 UMOV UR4, UR9 ;  /* 0x0000000900048c82 */ /* 0x000fe20008000000 */
[----:B---3--:R-:W-:Y:S02]  /*6270*/  @!UP0 UISETP.NE.AND UP2, UPT, UR5, 0x1, UPT ;  /* 0x000000010500888c */ /* 0x008fe4000bf45270 */
[----:B------:R-:W-:Y:S01]  /*6280*/  @!UP0 USHF.R.U32.HI UR4, URZ, UR13, UR4 ;  /* 0x0000000dff048299 */ /* 0x000fe20008011604 */
[----:B------:R-:W-:Y:S02]  /*6290*/  @!UP0 UMOV UR6, UR7 ;  /* 0x0000000700068c82 */ /* 0x000fe40008000000 */
[----:B----4-:R-:W-:Y:S02]  /*62a0*/  @!UP0 USHF.R.U32.HI UR6, URZ, UR10, UR6 ;  /* 0x0000000aff068299 */ /* 0x010fe40008011606 */
[----:B------:R-:W-:Y:S02]  /*62b0*/  @!UP0 USEL UR7, UR38, UR4, !UP2 ;  /* 0x0000000426078287 */ /* 0x000fe4000d000000 */
[----:B------:R-:W-:Y:S04]  /*62c0*/  @!UP0 USEL UR6, UR37, UR6, !UP1 ;  /* 0x0000000625068287 */ /* 0x000fe8000c800000 */
[----:B------:R-:W-:Y:S02]  /*62d0*/  @!UP0 UIADD3 UR4, UPT, UPT, -UR7, UR6, URZ ;  /* 0x0000000607048290 */ /* 0x000fe4000fffe1ff */
[----:B------:R-:W-:Y:S02]  /*62e0*/  @!UP0 UIADD3 UR6, UPT, UPT, UR7, -UR6, URZ ;  /* 0x8000000607068290 */ /* 0x000fe4000fffe0ff */
[----:B------:R-:W-:Y:S02]  /*62f0*/  @!UP0 UIMAD UR38, UR4, UR5, UR38 ;  /* 0x00000005042682a4 */ /* 0x000fe4000f8e0226 */
[----:B------:R-:W-:Y:S01]  /*6300*/  @!UP0 UIMAD UR37, UR6, UR14, UR37 ;  /* 0x0000000e062582a4 */ /* 0x000fe2000f8e0225 */
[----:B------:R-:W-:Y:S11]  /*6310*/  @!P0 BRA `(.L_x_108) ;  /* 0x00000000007c8947 */ /* 0x000ff60003800000 */
[----:B------:R-:W2:Y:S01]  /*6320*/  LDCU.64 UR8, c[0x4][0x80] ;  /* 0x01001000ff0877ac */ /* 0x000ea20008000a00 */
[----:B------:R-:W-:Y:S01]  /*6330*/  MOV R2, 0x0 ;  /* 0x0000000000027802 */ /* 0x000fe20000000f00 */
[----:B------:R-:W-:Y:S02]  /*6340*/  HFMA2 R12, -RZ, RZ, 0, 5.9604644775390625e-08 ;  /* 0x00000001ff0c7431 */ /* 0x000fe400000001ff */
[----:B------:R-:W-:Y:S01]  /*6350*/  IMAD.MOV.U32 R8, RZ, RZ, 0x70 ;  /* 0x00000070ff087424 */ /* 0x000fe200078e00ff */
[----:B------:R3:W4:Y:S01]  /*6360*/  LDC.64 R14, c[0x4][R2] ;  /* 0x01000000020e7b82 */ /* 0x0007220000000a00 */
[----:B------:R-:W1:Y:S01]  /*6370*/  LDCU.64 UR6, c[0x4][0x88] ;  /* 0x01001100ff0677ac */ /* 0x000e620008000a00 */
[----:B------:R-:W-:Y:S01]  /*6380*/  IMAD.MOV.U32 R13, RZ, RZ, RZ ;  /* 0x000000ffff0d7224 */ /* 0x000fe200078e00ff */
[----:B------:R-:W1:Y:S01]  /*6390*/  LDCU.64 UR4, c[0x4][0x8] ;  /* 0x01000100ff0477ac */ /* 0x000e620008000a00 */
[----:B--2---:R-:W-:Y:S01]  /*63a0*/  MOV R5, UR9 ;  /* 0x0000000900057c02 */ /* 0x004fe20008000f00 */
[----:B------:R-:W-:Y:S01]  /*63b0*/  IMAD.U32 R4, RZ, RZ, UR8 ;  /* 0x00000008ff047e24 */ /* 0x000fe2000f8e00ff */
[----:B-1----:R-:W-:Y:S01]  /*63c0*/  MOV R7, UR7 ;  /* 0x0000000700077c02 */ /* 0x002fe20008000f00 */
[----:B------:R-:W-:Y:S01]  /*63d0*/  IMAD.U32 R6, RZ, RZ, UR6 ;  /* 0x00000006ff067e24 */ /* 0x000fe2000f8e00ff */
[----:B------:R-:W-:Y:S01]  /*63e0*/  MOV R11, UR5 ;  /* 0x00000005000b7c02 */ /* 0x000fe20008000f00 */
[----:B------:R-:W-:Y:S02]  /*63f0*/  IMAD.U32 R10, RZ, RZ, UR4 ;  /* 0x00000004ff0a7e24 */ /* 0x000fe4000f8e00ff */
[----:B------:R-:W-:Y:S07]  /*6400*/  LEPC R20, `(.L_x_109) ;  /* 0x000000001014794e */ /* 0x000fee0000000000 */
[----:B---345:R-:W-:Y:S05]  /*6410*/  CALL.ABS.NOINC R14 ;  /* 0x000000000e007343 */ /* 0x038fea0003c00000 */
.L_x_109:
[----:B------:R-:W1:Y:S01]  /*6420*/  LDCU.64 UR8, c[0x4][0x80] ;  /* 0x01001000ff0877ac */ /* 0x000e620008000a00 */
[----:B------:R-:W2:Y:S01]  /*6430*/  LDC.64 R2, c[0x4][R2] ;  /* 0x0100000002027b82 */ /* 0x000ea20000000a00 */
[----:B------:R-:W-:Y:S02]  /*6440*/  HFMA2 R12, -RZ, RZ, 0, 5.9604644775390625e-08 ;  /* 0x00000001ff0c7431 */ /* 0x000fe400000001ff */
[----:B------:R-:W-:Y:S02]  /*6450*/  IMAD.MOV.U32 R8, RZ, RZ, 0x70 ;  /* 0x00000070ff087424 */ /* 0x000fe400078e00ff */
[----:B------:R-:W-:Y:S01]  /*6460*/  IMAD.MOV.U32 R13, RZ, RZ, RZ ;  /* 0x000000ffff0d7224 */ /* 0x000fe200078e00ff */
[----:B------:R-:W3:Y:S01]  /*6470*/  LDCU.64 UR6, c[0x4][0x88] ;  /* 0x01001100ff0677ac */ /* 0x000ee20008000a00 */
[----:B------:R-:W4:Y:S01]  /*6480*/  LDCU.64 UR4, c[0x4][0x8] ;  /* 0x01000100ff0477ac */ /* 0x000f220008000a00 */
[----:B-1----:R-:W-:Y:S02]  /*6490*/  MOV R4, UR8 ;  /* 0x0000000800047c02 */ /* 0x002fe40008000f00 */
[----:B------:R-:W-:Y:S02]  /*64a0*/  MOV R5, UR9 ;  /* 0x0000000900057c02 */ /* 0x000fe40008000f00 */
[----:B---3--:R-:W-:Y:S01]  /*64b0*/  MOV R7, UR7 ;  /* 0x0000000700077c02 */ /* 0x008fe20008000f00 */
[----:B------:R-:W-:Y:S01]  /*64c0*/  IMAD.U32 R6, RZ, RZ, UR6 ;  /* 0x00000006ff067e24 */ /* 0x000fe2000f8e00ff */
[----:B----4-:R-:W-:Y:S01]  /*64d0*/  MOV R11, UR5 ;  /* 0x00000005000b7c02 */ /* 0x010fe20008000f00 */
[----:B------:R-:W-:Y:S02]  /*64e0*/  IMAD.U32 R10, RZ, RZ, UR4 ;  /* 0x00000004ff0a7e24 */ /* 0x000fe4000f8e00ff */
[----:B------:R-:W-:Y:S07]  /*64f0*/  LEPC R20, `(.L_x_108) ;  /* 0x000000001014794e */ /* 0x000fee0000000000 */
[----:B--2---:R-:W-:Y:S05]  /*6500*/  CALL.ABS.NOINC R2 ;  /* 0x0000000002007343 */ /* 0x004fea0003c00000 */
.L_x_108:
[----:B------:R-:W-:Y:S05]  /*6510*/  BSYNC.RECONVERGENT B6 ;  /* 0x0000000000067941 */ /* 0x000fea0003800200 */
.L_x_107:
[----:B------:R-:W-:Y:S02]  /*6520*/  ISETP.NE.U32.AND P0, PT, RZ, UR54, PT ;  /* 0x00000036ff007c0c */ /* 0x000fe4000bf05070 */
[C---:B------:R-:W-:Y:S02]  /*6530*/  ISETP.NE.U32.AND P1, PT, R54.reuse, RZ, PT ;  /* 0x000000ff3600720c */ /* 0x040fe40003f25070 */
[----:B------:R-:W-:Y:S02]  /*6540*/  ISETP.NE.U32.AND P4, PT, R54, RZ, PT ;  /* 0x000000ff3600720c */ /* 0x000fe40003f85070 */
[----:B------:R-:W-:Y:S02]  /*6550*/  ISETP.NE.AND.EX P0, PT, RZ, UR55, PT, P0 ;  /* 0x00000037ff007c0c */ /* 0x000fe4000bf05300 */
[C---:B------:R-:W-:Y:S02]  /*6560*/  ISETP.NE.AND.EX P1, PT, R55.reuse, RZ, PT, P1 ;  /* 0x000000ff3700720c */ /* 0x040fe40003f25310 */
[----:B------:R-:W-:Y:S02]  /*6570*/  ISETP.NE.AND.EX P4, PT, R55, RZ, P0, P4 ;  /* 0x000000ff3700720c */ /* 0x000fe40000785340 */
[----:B------:R-:W-:Y:S02]  /*6580*/  ISETP.NE.U32.AND P5, PT, R50, RZ, PT ;  /* 0x000000ff3200720c */ /* 0x000fe40003fa5070 */
[----:B------:R-:W-:Y:S02]  /*6590*/  ISETP.NE.U32.AND P3, PT, RZ, UR54, PT ;  /* 0x00000036ff007c0c */ /* 0x000fe4000bf65070 */
[----:B------:R-:W-:Y:S02]  /*65a0*/  PLOP3.LUT P2, PT, PT, PT, PT, 0x8, 0x80 ;  /* 0x000000000080781c */ /* 0x000fe40003f4e170 */
[----:B------:R-:W-:Y:S02]  /*65b0*/  ISETP.NE.AND.EX P5, PT, R51, RZ, PT, P5 ;  /* 0x000000ff3300720c */ /* 0x000fe40003fa5350 */
[----:B------:R-:W-:Y:S03]  /*65c0*/  ISETP.NE.AND.EX P3, PT, RZ, UR55, PT, P3 ;  /* 0x00000037ff007c0c */ /* 0x000fe6000bf65330 */
[----:B------:R-:W-:Y:S01]  /*65d0*/  @!P4 PLOP3.LUT P2, PT, P1, PT, PT, 0x80, 0x8 ;  /* 0x000000000008c81c */ /* 0x000fe20000f4f070 */
[----:B------:R-:W-:Y:S01]  /*65e0*/  @!UPT UIADD3 URZ, UPT, UPT, URZ, URZ, URZ ;  /* 0x000000fffffff290 */ /* 0x000fe2000fffe0ff */
[----:B------:R-:W-:Y:S11]  /*65f0*/  @!P1 BRA `(.L_x_110) ;  /* 0x0000000000309947 */ /* 0x000ff60003800000 */
[----:B------:R-:W-:Y:S01]  /*6600*/  ISETP.NE.U32.AND P0, PT, R52, RZ, PT ;  /* 0x000000ff3400720c */ /* 0x000fe20003f05070 */
[----:B------:R-:W2:Y:S01]  /*6610*/  LDCU.64 UR4, c[0x0][0x358] ;  /* 0x00006b00ff0477ac */ /* 0x000ea20008000a00 */
[----:B------:R-:W-:Y:S02]  /*6620*/  IMAD.MOV.U32 R56, RZ, RZ, 0x1 ;  /* 0x00000001ff387424 */ /* 0x000fe400078e00ff */
[----:B------:R-:W-:Y:S11]  /*6630*/  ISETP.NE.AND.EX P0, PT, R53, RZ, PT, P0 ;  /* 0x000000ff3500720c */ /* 0x000ff60003f05300 */
[----:B------:R-:W-:Y:S02]  /*6640*/  @!UPT UIADD3 URZ, UPT, UPT, URZ, URZ, URZ ;  /* 0x000000fffffff290 */ /* 0x000fe4000fffe0ff */
[----:B------:R-:W3:Y:S01]  /*6650*/  @P0 LDC.64 R2, c[0x0][0x888] ;  /* 0x00022200ff020b82 */ /* 0x000ee20000000a00 */
[----:B-1----:R-:W-:Y:S04]  /*6660*/  @P0 IMAD R0, R54, UR36, RZ ;  /* 0x0000002436000c24 */ /* 0x002fe8000f8e02ff */
[----:B---3--:R-:W-:Y:S04]  /*6670*/  @P0 IMAD.WIDE R2, R0, 0x4, R2 ;  /* 0x0000000400020825 */ /* 0x008fe800078e0202 */
[----:B------:R-:W-:Y:S01]  /*6680*/  HFMA2 R0, -RZ, RZ, 0, 5.9604644775390625e-08 ;  /* 0x00000001ff007431 */ /* 0x000fe200000001ff */
[----:B--2--5:R2:W5:Y:S04]  /*6690*/  @P0 LDG.E R26, desc[UR4][R2.64] ;  /* 0x00000004021a0981 */ /* 0x024568000c1e1900 */
[----:B------:R-:W-:Y:S01]  /*66a0*/  @!P0 PRMT R56, R0, 0x7610, R56 ;  /* 0x0000761000388816 */ /* 0x000fe20000000038 */
[----:B--2---:R-:W3:Y:S06]  /*66b0*/  @!P0 LDC R26, c[0x0][0x880] ;  /* 0x00022000ff1a8b82 */ /* 0x004eec0000000800 */
.L_x_110:
[----:B------:R-:W-:Y:S05]  /*66c0*/  @!P5 BRA `(.L_x_111) ;  /* 0x000000000024d947 */ /* 0x000fea0003800000 */
[----:B------:R-:W-:Y:S01]  /*66d0*/  ISETP.NE.U32.AND P0, PT, R48, RZ, PT ;  /* 0x000000ff3000720c */ /* 0x000fe20003f05070 */
[----:B------:R-:W2:Y:S03]  /*66e0*/  LDCU.64 UR4, c[0x0][0x358] ;  /* 0x00006b00ff0477ac */ /* 0x000ea60008000a00 */
[----:B------:R-:W-:Y:S11]  /*66f0*/  ISETP.NE.AND.EX P0, PT, R49, RZ, PT, P0 ;  /* 0x000000ff3100720c */ /* 0x000ff60003f05300 */
[----:B------:R-:W-:Y:S02]  /*6700*/  @!UPT UIADD3 URZ, UPT, UPT, URZ, URZ, URZ ;  /* 0x000000fffffff290 */ /* 0x000fe4000fffe0ff */
[----:B------:R-:W4:Y:S01]  /*6710*/  @P0 LDC.64 R2, c[0x0][0x8a8] ;  /* 0x00022a00ff020b82 */ /* 0x000f220000000a00 */
[----:B-1----:R-:W-:Y:S04]  /*6720*/  @P0 IMAD R0, R50, UR36, RZ ;  /* 0x0000002432000c24 */ /* 0x002fe8000f8e02ff */
[----:B----4-:R-:W-:Y:S05]  /*6730*/  @P0 IMAD.WIDE R2, R0, 0x4, R2 ;  /* 0x0000000400020825 */ /* 0x010fea00078e0202 */
[----:B--2--5:R2:W5:Y:S02]  /*6740*/  @P0 LDG.E R24, desc[UR4][R2.64] ;  /* 0x0000000402180981 */ /* 0x024564000c1e1900 */
[----:B--2---:R-:W4:Y:S02]  /*6750*/  @!P0 LDC R24, c[0x0][0x8a0] ;  /* 0x00022800ff188b82 */ /* 0x004f240000000800 */
.L_x_111:
[----:B---3-5:R-:W-:Y:S01]  /*6760*/  FSETP.NEU.AND P0, PT, R26, RZ, PT ;  /* 0x000000ff1a00720b */ /* 0x028fe20003f0d000 */
[----:B------:R-:W-:Y:S01]  /*6770*/  BSSY B1, `(.L_x_112) ;  /* 0x0000038000017945 */ /* 0x000fe20003800000 */
[----:B------:R-:W-:Y:S01]  /*6780*/  SEL R3, RZ, 0xffffffff, P3 ;  /* 0xffffffffff037807 */ /* 0x000fe20001800000 */
[----:B------:R-:W-:Y:S01]  /*6790*/  IMAD.MOV.U32 R73, RZ, RZ, 0x1 ;  /* 0x00000001ff497424 */ /* 0x000fe200078e00ff */
[----:B------:R-:W-:Y:S01]  /*67a0*/  @!P4 LOP3.LUT P3, RZ, R56, 0xff, RZ, 0xc0, !PT ;  /* 0x000000ff38ffc812 */ /* 0x000fe2000786c0ff */
[C---:B------:R-:W-:Y:S01]  /*67b0*/  IMAD R25, R22.reuse, 0x40, R23 ;  /* 0x0000004016197824 */ /* 0x040fe200078e0217 */
[----:B-1----:R-:W-:Y:S01]  /*67c0*/  @!P4 SEL R0, RZ, 0xffffffff, P0 ;  /* 0xffffffffff00c807 */ /* 0x002fe20000000000 */
[----:B------:R-:W-:Y:S01]  /*67d0*/  IMAD R62, R69, -0x10, R67 ;  /* 0xfffffff0453e7824 */ /* 0x000fe200078e0243 */
[----:B------:R-:W-:Y:S01]  /*67e0*/  LOP3.LUT R65, R65, 0x1, RZ, 0x3c, !PT ;  /* 0x0000000141417812 */ /* 0x000fe200078e3cff */
[----:B------:R-:W-:Y:S01]  /*67f0*/  IMAD.MOV.U32 R27, RZ, RZ, RZ ;  /* 0x000000ffff1b7224 */ /* 0x000fe200078e00ff */
[C---:B------:R-:W-:Y:S02]  /*6800*/  @P2 SEL R0, R3.reuse, R0, !P3 ;  /* 0x0000000003002207 */ /* 0x040fe40005800000 */
[----:B------:R-:W-:Y:S02]  /*6810*/  CS2R R38, SRZ ;  /* 0x0000000000267805 */ /* 0x000fe4000001ff00 */
[----:B------:R-:W-:Y:S02]  /*6820*/  LEA R72, R22, UR44, 0x3 ;  /* 0x0000002c16487c11 */ /* 0x000fe4000f8e18ff */
[----:B------:R-:W-:Y:S02]  /*6830*/  CS2R R36, SRZ ;  /* 0x0000000000247805 */ /* 0x000fe4000001ff00 */
[----:B------:R-:W-:Y:S02]  /*6840*/  @!P4 LOP3.LUT R0, R0, 0x1, RZ, 0xc0, !PT ;  /* 0x000000010000c812 */ /* 0x000fe400078ec0ff */
[----:B------:R-:W-:Y:S02]  /*6850*/  CS2R R34, SRZ ;  /* 0x0000000000227805 */ /* 0x000fe4000001ff00 */
[----:B------:R-:W-:Y:S02]  /*6860*/  SEL R2, RZ, 0xffffffff, P0 ;  /* 0xffffffffff027807 */ /* 0x000fe40000000000 */
[----:B------:R-:W-:Y:S02]  /*6870*/  CS2R R32, SRZ ;  /* 0x0000000000207805 */ /* 0x000fe4000001ff00 */
[----:B------:R-:W-:Y:S02]  /*6880*/  ISETP.NE.U32.OR P5, PT, R0, 0x1, P4 ;  /* 0x000000010000780c */ /* 0x000fe400027a5470 */
[----:B------:R-:W-:Y:S02]  /*6890*/  CS2R R42, SRZ ;  /* 0x00000000002a7805 */ /* 0x000fe4000001ff00 */
[----:B------:R-:W-:Y:S02]  /*68a0*/  LOP3.LUT P4, R60, R56, 0xff, RZ, 0xc0, !PT ;  /* 0x000000ff383c7812 */ /* 0x000fe4000788c0ff */
[----:B------:R-:W-:Y:S02]  /*68b0*/  CS2R R40, SRZ ;  /* 0x0000000000287805 */ /* 0x000fe4000001ff00 */
[----:B------:R-:W-:Y:S02]  /*68c0*/  P2R R71, PR, RZ, 0x20 ;  /* 0x00000020ff477803 */ /* 0x000fe40000000000 */
[----:B------:R-:W-:Y:S02]  /*68d0*/  CS2R R46, SRZ ;  /* 0x00000000002e7805 */ /* 0x000fe4000001ff00 */
[----:B------:R-:W-:Y:S02]  /*68e0*/  @P1 SEL R2, R3, R2, !P4 ;  /* 0x0000000203021207 */ /* 0x000fe40006000000 */
[----:B------:R-:W-:Y:S02]  /*68f0*/  CS2R R44, SRZ ;  /* 0x00000000002c7805 */ /* 0x000fe4000001ff00 */
[----:B------:R-:W-:Y:S02]  /*6900*/  LOP3.LUT R2, R2, 0x1, RZ, 0xc0, !PT ;  /* 0x0000000102027812 */ /* 0x000fe400078ec0ff */
[----:B------:R-:W-:Y:S02]  /*6910*/  @P5 SHF.L.U32 R0, R65, 0x1f, RZ ;  /* 0x0000001f41005819 */ /* 0x000fe400000006ff */
[----:B------:R-:W-:Y:S02]  /*6920*/  ISETP.NE.U32.AND P0, PT, R2, 0x1, PT ;  /* 0x000000010200780c */ /* 0x000fe40003f05070 */
[----:B------:R1:W2:Y:S02]  /*6930*/  @P5 SYNCS.PHASECHK.TRANS64.TRYWAIT P3, [UR44+0x40], R0 ;  /* 0x00004000ff0055a7 */ /* 0x0002a4000806112c */
[----:B------:R-:W-:Y:S02]  /*6940*/  P2R R74, PR, RZ, 0x1 ;  /* 0x00000001ff4a7803 */ /* 0x000fe40000000000 */
[----:B-1----:R-:W-:Y:S04]  /*6950*/  SHF.L.U32 R0, R64, 0x1f, RZ ;  /* 0x0000001f40007819 */ /* 0x002fe800000006ff */
[----:B------:R1:W3:Y:S01]  /*6960*/  SYNCS.PHASECHK.TRANS64.TRYWAIT P2, [R72+URZ+0xb0], R0 ;  /* 0x0000b000480075a7 */ /* 0x0002e200080411ff */
[----:B--2---:R-:W-:Y:S01]  /*6970*/  @P5 SEL R73, RZ, 0x1, !P3 ;  /* 0x00000001ff495807 */ /* 0x004fe20005800000 */
[----:B-1----:R-:W-:Y:S06]  /*6980*/  @!P5 BRA `(.L_x_113) ;  /* 0x000000000058d947 */ /* 0x002fec0003800000 */
[----:B------:R-:W-:Y:S01]  /*6990*/  IMAD.MOV.U32 R39, RZ, RZ, RZ ;  /* 0x000000ffff277224 */ /* 0x000fe200078e00ff */
[----:B------:R-:W-:Y:S01]  /*69a0*/  ISETP.NE.AND P0, PT, R73, RZ, PT ;  /* 0x000000ff4900720c */ /* 0x000fe20003f05270 */
[----:B------:R-:W-:Y:S01]  /*69b0*/  BSSY B0, `(.L_x_114) ;  /* 0x000000c000007945 */ /* 0x000fe20003800000 */
[----:B------:R-:W-:Y:S02]  /*69c0*/  CS2R R46, SRZ ;  /* 0x00000000002e7805 */ /* 0x000fe4000001ff00 */
[----:B------:R-:W-:Y:S02]  /*69d0*/  CS2R R44, SRZ ;  /* 0x00000000002c7805 */ /* 0x000fe4000001ff00 */
[----:B------:R-:W-:Y:S02]  /*69e0*/  CS2R R42, SRZ ;  /* 0x00000000002a7805 */ /* 0x000fe4000001ff00 */
[----:B------:R-:W-:Y:S02]  /*69f0*/  CS2R R40, SRZ ;  /* 0x0000000000287805 */ /* 0x000fe4000001ff00 */
[----:B------:R-:W-:Y:S02]  /*6a00*/  CS2R R34, SRZ ;  /* 0x0000000000227805 */ /* 0x000fe4000001ff00 */
[----:B------:R-:W-:Y:S02]  /*6a10*/  CS2R R32, SRZ ;  /* 0x0000000000207805 */ /* 0x000fe4000001ff00 */
[----:B------:R-:W-:Y:S01]  /*6a20*/  CS2R R36, SRZ ;  /* 0x0000000000247805 */ /* 0x000fe2000001ff00 */
[----:B------:R-:W-:Y:S06]  /*6a30*/  @P0 BRA `(.L_x_115) ;  /* 0x00000000000c0947 */ /* 0x000fec0003800000 */
[----:B------:R-:W-:Y:S04]  /*6a40*/  SHF.L.U32 R3, R65, 0x1f, RZ ;  /* 0x0000001f41037819 */ /* 0x000fe800000006ff */
[----:B------:R-:W1:Y:S02]  /*6a50*/  SYNCS.PHASECHK.TRANS64.TRYWAIT P0, [UR44+0x40], R3 ;  /* 0x00004003ff0075a7 */ /* 0x000e64000800112c */
[----:B-1----:R-:W-:Y:S05]  /*6a60*/  @!P0 BRA `(.L_x_116) ;  /* 0x0000003000cc8947 */ /* 0x002fea0003800000 */
.L_x_115:
[----:B------:R-:W-:Y:S05]  /*6a70*/  BSYNC B0 ;  /* 0x0000000000007941 */ /* 0x000fea0003800000 */
.L_x_114:
[----:B------:R-:W-:Y:S01]  /*6a80*/  ISETP.NE.AND P0, PT, R74, RZ, PT ;  /* 0x000000ff4a00720c */ /* 0x000fe20003f05270 */
[----:B------:R-:W-:Y:S11]  /*6a90*/  HFMA2 R27, -RZ, RZ, 0, 5.9604644775390625e-08 ;  /* 0x00000001ff1b7431 */ /* 0x000ff600000001ff */
[----:B------:R-:W-:Y:S01]  /*6aa0*/  @!UPT UIADD3 URZ, UPT, UPT, URZ, URZ, URZ ;  /* 0x000000fffffff290 */ /* 0x000fe2000fffe0ff */
[----:B------:R2:W1:Y:S04]  /*6ab0*/  @P0 LDS.128 R44, [R68] ;  /* 0x00000000442c0984 */ /* 0x0004680000000c00 */
[----:B------:R2:W1:Y:S04]  /*6ac0*/  @P0 LDS.128 R40, [R67+0x10] ;  /* 0x0000100043280984 */ /* 0x0004680000000c00 */
[----:B------:R2:W1:Y:S04]  /*6ad0*/  @P0 LDS.128 R32, [R66+0x20] ;  /* 0x0000200042200984 */ /* 0x0004680000000c00 */
[----:B------:R2:W1:Y:S02]  /*6ae0*/  @P0 LDS.128 R36, [R62+0x30] ;  /* 0x000030003e240984 */ /* 0x0004640000000c00 */
.L_x_113:
[----:B------:R-:W-:Y:S05]  /*6af0*/  BSYNC B1 ;  /* 0x0000000000017941 */ /* 0x000fea0003800000 */
.L_x_112:
[----:B-1----:R-:W-:Y:S04]  /*6b00*/  SHF.R.U32.HI R2, RZ, 0x15, R25 ;  /* 0x00000015ff027819 */ /* 0x002fe80000011619 */
[----:B------:R-:W-:Y:S01]  /*6b10*/  LOP3.LUT P0, RZ, R2, 0x3, R57, 0x48, !PT ;  /* 0x0000000302ff7812 */ /* 0x000fe20007804839 */
[----:B------:R-:W-:Y:S01]  /*6b20*/  @!UPT UIADD3 URZ, UPT, UPT, URZ, URZ, URZ ;  /* 0x000000fffffff290 */ /* 0x000fe2000fffe0ff */
[----:B---3--:R-:W-:Y:S11]  /*6b30*/  @P2 BRA `(.L_x_117) ;  /* 0x0000000000082947 */ /* 0x008ff60003800000 */
[----:B------:R-:W1:Y:S02]  /*6b40*/  SYNCS.PHASECHK.TRANS64.TRYWAIT P1, [R72+URZ+0xb0], R0 ;  /* 0x0000b000480075a7 */ /* 0x000e6400080211ff */
[----:B-1----:R-:W-:Y:S05]  /*6b50*/  @!P1 BRA `(.L_x_118) ;  /* 0x0000003000a89947 */ /* 0x002fea0003800000 */
.L_x_117:
[----:B------:R-:W-:Y:S05]  /*6b60*/  @!P0 BRA `(.L_x_119) ;  /* 0x0000000000408947 */ /* 0x000fea0003800000 */
[----:B------:R-:W3:Y:S01]  /*6b70*/  LDCU.64 UR8, c[0x4][0x70] ;  /* 0x01000e00ff0877ac */ /* 0x000ee20008000a00 */
[----:B------:R-:W-:Y:S01]  /*6b80*/  MOV R3, 0x0 ;  /* 0x0000000000037802 */ /* 0x000fe20000000f00 */
[----:B------:R-:W-:Y:S02]  /*6b90*/  HFMA2 R12, -RZ, RZ, 0, 5.9604644775390625e-08 ;  /* 0x00000001ff0c7431 */ /* 0x000fe400000001ff */
[----:B------:R-:W-:Y:S02]  /*6ba0*/  IMAD.MOV.U32 R8, RZ, RZ, 0x192 ;  /* 0x00000192ff087424 */ /* 0x000fe400078e00ff */
[----:B------:R-:W-:Y:S01]  /*6bb0*/  IMAD.MOV.U32 R13, RZ, RZ, RZ ;  /* 0x000000ffff0d7224 */ /* 0x000fe200078e00ff */
[----:B------:R-:W5:Y:S01]  /*6bc0*/  LDCU.64 UR6, c[0x4][0x78] ;  /* 0x01000f00ff0677ac */ /* 0x000f620008000a00 */
[----:B------:R-:W1:Y:S01]  /*6bd0*/  LDC.64 R2, c[0x4][R3] ;  /* 0x0100000003027b82 */ /* 0x000e620000000a00 */
[----:B------:R-:W2:Y:S01]  /*6be0*/  LDCU.64 UR4, c[0x4][0x10] ;  /* 0x01000200ff0477ac */ /* 0x000ea20008000a00 */
[----:B---3--:R-:W-:Y:S01]  /*6bf0*/  MOV R5, UR9 ;  /* 0x0000000900057c02 */ /* 0x008fe20008000f00 */
[----:B------:R-:W-:Y:S01]  /*6c00*/  IMAD.U32 R4, RZ, RZ, UR8 ;  /* 0x00000008ff047e24 */ /* 0x000fe2000f8e00ff */
[----:B-----5:R-:W-:Y:S01]  /*6c10*/  MOV R7, UR7 ;  /* 0x0000000700077c02 */ /* 0x020fe20008000f00 */
[----:B------:R-:W-:Y:S01]  /*6c20*/  IMAD.U32 R6, RZ, RZ, UR6 ;  /* 0x00000006ff067e24 */ /* 0x000fe2000f8e00ff */
[----:B--2---:R-:W-:Y:S01]  /*6c30*/  MOV R11, UR5 ;  /* 0x00000005000b7c02 */ /* 0x004fe20008000f00 */
[----:B------:R-:W-:Y:S02]  /*6c40*/  IMAD.U32 R10, RZ, RZ, UR4 ;  /* 0x00000004ff0a7e24 */ /* 0x000fe4000f8e00ff */
[----:B------:R-:W-:Y:S07]  /*6c50*/  LEPC R20, `(.L_x_119) ;  /* 0x000000001014794e */ /* 0x000fee0000000000 */
[----:B-1--4-:R-:W-:Y:S05]  /*6c60*/  CALL.ABS.NOINC R2 ;  /* 0x0000000002007343 */ /* 0x012fea0003c00000 */
.L_x_119:
[----:B------:R-:W-:Y:S01]  /*6c70*/  LOP3.LUT R20, R44, 0xffffe000, RZ, 0xc0, !PT ;  /* 0xffffe0002c147812 */ /* 0x000fe200078ec0ff */
[----:B------:R-:W-:Y:S05]  /*6c80*/  WARPSYNC.ALL ;  /* 0x0000000000007948 */ /* 0x000fea0003800000 */
[----:B------:R-:W-:Y:S01]  /*6c90*/  R2UR UR4, R25 ;  /* 0x00000000190472ca */ /* 0x000fe200000e0000 */
[----:B------:R-:W-:Y:S01]  /*6ca0*/  BSSY.RECONVERGENT B0, `(.L_x_120) ;  /* 0x0000058000007945 */ /* 0x000fe20003800200 */
[----:B------:R-:W-:Y:S11]  /*6cb0*/  ISETP.NE.AND P0, PT, R70, RZ, PT ;  /* 0x000000ff4600720c */ /* 0x000ff60003f05270 */
[----:B------:R-:W1:Y:S02]  /*6cc0*/  LDTM.x16 R4, tmem[UR4] ;  /* 0x00000004000479ee */ /* 0x000e640008240000 */
[C---:B-1--4-:R-:W-:Y:S01]  /*6cd0*/  FMUL R0, R24.reuse, R4 ;  /* 0x0000000418007220 */ /* 0x052fe20000400000 */
[C---:B------:R-:W-:Y:S01]  /*6ce0*/  FMUL R2, R24.reuse, R5 ;  /* 0x0000000518027220 */ /* 0x040fe20000400000 */
[C---:B------:R-:W-:Y:S01]  /*6cf0*/  FMUL R4, R24.reuse, R8 ;  /* 0x0000000818047220 */ /* 0x040fe20000400000 */
[C---:B------:R-:W-:Y:S01]  /*6d00*/  FMUL R5, R24.reuse, R9 ;  /* 0x0000000918057220 */ /* 0x040fe20000400000 */
[C---:B------:R-:W-:Y:S01]  /*6d10*/  FMUL R8, R24.reuse, R12 ;  /* 0x0000000c18087220 */ /* 0x040fe20000400000 */
[C---:B------:R-:W-:Y:S01]  /*6d20*/  FMUL R9, R24.reuse, R13 ;  /* 0x0000000d18097220 */ /* 0x040fe20000400000 */
[C---:B------:R-:W-:Y:S01]  /*6d30*/  FMUL R12, R24.reuse, R16 ;  /* 0x00000010180c7220 */ /* 0x040fe20000400000 */
[----:B------:R-:W-:Y:S01]  /*6d40*/  LOP3.LUT R16, R45, 0xffffe000, RZ, 0xc0, !PT ;  /* 0xffffe0002d107812 */ /* 0x000fe200078ec0ff */
[----:B------:R-:W-:Y:S01]  /*6d50*/  FMUL R13, R24, R17 ;  /* 0x00000011180d7220 */ /* 0x000fe20000400000 */
[----:B------:R-:W-:Y:S01]  /*6d60*/  LOP3.LUT R17, R46, 0xffffe000, RZ, 0xc0, !PT ;  /* 0xffffe0002e117812 */ /* 0x000fe200078ec0ff */
[----:B------:R-:W-:Y:S01]  /*6d70*/  FFMA R28, R26, R20, R0 ;  /* 0x000000141a1c7223 */ /* 0x000fe20000000000 */
[----:B------:R-:W-:Y:S01]  /*6d80*/  LOP3.LUT R0, R47, 0xffffe000, RZ, 0xc0, !PT ;  /* 0xffffe0002f007812 */ /* 0x000fe200078ec0ff */
[C---:B------:R-:W-:Y:S01]  /*6d90*/  FMUL R3, R24.reuse, R6 ;  /* 0x0000000618037220 */ /* 0x040fe20000400000 */
[C---:B------:R-:W-:Y:S01]  /*6da0*/  FMUL R6, R24.reuse, R10 ;  /* 0x0000000a18067220 */ /* 0x040fe20000400000 */
[C---:B------:R-:W-:Y:S01]  /*6db0*/  FMUL R7, R24.reuse, R7 ;  /* 0x0000000718077220 */ /* 0x040fe20000400000 */
[----:B------:R-:W-:Y:S01]  /*6dc0*/  F2FP.TF32.F32.PACK_B R28, R28 ;  /* 0x0000001cff1c723e */ /* 0x000fe200024050ff */
[C---:B------:R-:W-:Y:S01]  /*6dd0*/  FMUL R10, R24.reuse, R14 ;  /* 0x0000000e180a7220 */ /* 0x040fe20000400000 */
[----:B------:R-:W-:Y:S01]  /*6de0*/  FMUL R14, R24, R18 ;  /* 0x00000012180e7220 */ /* 0x000fe20000400000 */
[----:B------:R-:W-:Y:S01]  /*6df0*/  LOP3.LUT R18, R40, 0xffffe000, RZ, 0xc0, !PT ;  /* 0xffffe00028127812 */ /* 0x000fe200078ec0ff */
[C---:B------:R-:W-:Y:S01]  /*6e00*/  FFMA R29, R26.reuse, R16, R2 ;  /* 0x000000101a1d7223 */ /* 0x040fe20000000002 */
[----:B------:R-:W-:Y:S01]  /*6e10*/  LOP3.LUT R2, R41, 0xffffe000, RZ, 0xc0, !PT ;  /* 0xffffe00029027812 */ /* 0x000fe200078ec0ff */
[C---:B------:R-:W-:Y:S01]  /*6e20*/  FFMA R30, R26.reuse, R17, R3 ;  /* 0x000000111a1e7223 */ /* 0x040fe20000000003 */
[----:B------:R-:W-:Y:S01]  /*6e30*/  LOP3.LUT R3, R43, 0xffffe000, RZ, 0xc0, !PT ;  /* 0xffffe0002b037812 */ /* 0x000fe200078ec0ff */
[----:B------:R-:W-:Y:S01]  /*6e40*/  FFMA R31, R26, R0, R7 ;  /* 0x000000001a1f7223 */ /* 0x000fe20000000007 */
[----:B------:R-:W-:Y:S01]  /*6e50*/  LOP3.LUT R0, R42, 0xffffe000, RZ, 0xc0, !PT ;  /* 0xffffe0002a007812 */ /* 0x000fe200078ec0ff */
[C---:B------:R-:W-:Y:S01]  /*6e60*/  FFMA R4, R26.reuse, R18, R4 ;  /* 0x000000121a047223 */ /* 0x040fe20000000004 */
[----:B------:R-:W-:Y:S01]  /*6e70*/  F2FP.TF32.F32.PACK_B R29, R29 ;  /* 0x0000001dff1d723e */ /* 0x000fe200024050ff */
[----:B------:R-:W-:Y:S01]  /*6e80*/  FFMA R5, R26, R2, R5 ;  /* 0x000000021a057223 */ /* 0x000fe20000000005 */
[----:B------:R-:W-:Y:S01]  /*6e90*/  FMUL R11, R24, R11 ;  /* 0x0000000b180b7220 */ /* 0x000fe20000400000 */
[----:B------:R-:W-:Y:S01]  /*6ea0*/  F2FP.TF32.F32.PACK_B R30, R30 ;  /* 0x0000001eff1e723e */ /* 0x000fe200024050ff */
[C---:B------:R-:W-:Y:S01]  /*6eb0*/  FFMA R6, R26.reuse, R0, R6 ;  /* 0x000000001a067223 */ /* 0x040fe20000000006 */
[----:B------:R-:W-:Y:S01]  /*6ec0*/  F2FP.TF32.F32.PACK_B R31, R31 ;  /* 0x0000001fff1f723e */ /* 0x000fe200024050ff */
[----:B------:R-:W-:Y:S01]  /*6ed0*/  FFMA R7, R26, R3, R11 ;  /* 0x000000031a077223 */ /* 0x000fe2000000000b */
[----:B------:R-:W-:Y:S01]  /*6ee0*/  LOP3.LUT R2, R32, 0xffffe000, RZ, 0xc0, !PT ;  /* 0xffffe00020027812 */ /* 0x000fe200078ec0ff */
[----:B------:R-:W-:Y:S01]  /*6ef0*/  FMUL R15, R24, R15 ;  /* 0x0000000f180f7220 */ /* 0x000fe20000400000 */
[----:B------:R-:W-:Y:S01]  /*6f00*/  LOP3.LUT R16, R33, 0xffffe000, RZ, 0xc0, !PT ;  /* 0xffffe00021107812 */ /* 0x000fe200078ec0ff */
[----:B------:R1:W-:Y:S01]  /*6f10*/  STS.128 [R68], R28 ;  /* 0x0000001c44007388 */ /* 0x0003e20000000c00 */
[----:B------:R-:W-:Y:S01]  /*6f20*/  LOP3.LUT R0, R34, 0xffffe000, RZ, 0xc0, !PT ;  /* 0xffffe00022007812 */ /* 0x000fe200078ec0ff */
[C---:B------:R-:W-:Y:S01]  /*6f30*/  FFMA R8, R26.reuse, R2, R8 ;  /* 0x000000021a087223 */ /* 0x040fe20000000008 */
[----:B------:R-:W-:Y:S01]  /*6f40*/  LOP3.LUT R2, R35, 0xffffe000, RZ, 0xc0, !PT ;  /* 0xffffe00023027812 */ /* 0x000fe200078ec0ff */
[C---:B------:R-:W-:Y:S01]  /*6f50*/  FFMA R9, R26.reuse, R16, R9 ;  /* 0x000000101a097223 */ /* 0x040fe20000000009 */
[----:B------:R-:W-:Y:S01]  /*6f60*/  F2FP.TF32.F32.PACK_B R4, R4 ;  /* 0x00000004ff04723e */ /* 0x000fe200024050ff */
[C---:B------:R-:W-:Y:S01]  /*6f70*/  FFMA R10, R26.reuse, R0, R10 ;  /* 0x000000001a0a7223 */ /* 0x040fe2000000000a */
[----:B------:R-:W-:Y:S01]  /*6f80*/  F2FP.TF32.F32.PACK_B R5, R5 ;  /* 0x00000005ff05723e */ /* 0x000fe200024050ff */
[----:B------:R-:W-:Y:S01]  /*6f90*/  FFMA R11, R26, R2, R15 ;  /* 0x000000021a0b7223 */ /* 0x000fe2000000000f */
[----:B------:R-:W-:Y:S01]  /*6fa0*/  F2FP.TF32.F32.PACK_B R6, R6 ;  /* 0x00000006ff06723e */ /* 0x000fe200024050ff */
[----:B------:R-:W-:Y:S01]  /*6fb0*/  FMUL R19, R24, R19 ;  /* 0x0000001318137220 */ /* 0x000fe20000400000 */
[----:B------:R-:W-:Y:S02]  /*6fc0*/  F2FP.TF32.F32.PACK_B R7, R7 ;  /* 0x00000007ff07723e */ /* 0x000fe400024050ff */
[----:B------:R-:W-:Y:S02]  /*6fd0*/  LOP3.LUT R3, R36, 0xffffe000, RZ, 0xc0, !PT ;  /* 0xffffe00024037812 */ /* 0x000fe400078ec0ff */
[----:B------:R-:W-:Y:S01]  /*6fe0*/  LOP3.LUT R0, R37, 0xffffe000, RZ, 0xc0, !PT ;  /* 0xffffe00025007812 */ /* 0x000fe200078ec0ff */
[----:B------:R1:W-:Y:S01]  /*6ff0*/  STS.128 [R67+0x10], R4 ;  /* 0x0000100443007388 */ /* 0x0003e20000000c00 */
        /* <DEDUP_REMOVED lines=8> */
[----:B------:R-:W-:Y:S02]  /*7080*/  F2FP.TF32.F32.PACK_B R10, R10 ;  /* 0x0000000aff0a723e */ /* 0x000fe400024050ff */
[----:B------:R-:W-:Y:S02]  /*7090*/  F2FP.TF32.F32.PACK_B R11, R11 ;  /* 0x0000000bff0b723e */ /* 0x000fe400024050ff */
[----:B------:R-:W-:Y:S02]  /*70a0*/  F2FP.TF32.F32.PACK_B R12, R12 ;  /* 0x0000000cff0c723e */ /* 0x000fe400024050ff */
[----:B------:R-:W-:Y:S01]  /*70b0*/  F2FP.TF32.F32.PACK_B R13, R13 ;  /* 0x0000000dff0d723e */ /* 0x000fe200024050ff */
[----:B------:R1:W-:Y:S01]  /*70c0*/  STS.128 [R66+0x20], R8 ;  /* 0x0000200842007388 */ /* 0x0003e20000000c00 */
[----:B------:R-:W-:Y:S02]  /*70d0*/  F2FP.TF32.F32.PACK_B R14, R14 ;  /* 0x0000000eff0e723e */ /* 0x000fe400024050ff */
[----:B------:R-:W-:Y:S05]  /*70e0*/  F2FP.TF32.F32.PACK_B R15, R15 ;  /* 0x0000000fff0f723e */ /* 0x000fea00024050ff */
[----:B------:R1:W-:Y:S01]  /*70f0*/  STS.128 [R62+0x30], R12 ;  /* 0x0000300c3e007388 */ /* 0x0003e20000000c00 */
[----:B------:R-:W-:Y:S01]  /*7100*/  @!PT LDS RZ, [RZ] ;  /* 0x00000000fffff984 */ /* 0x000fe20000000800 */
[----:B------:R-:W-:Y:S01]  /*7110*/  @!PT LDS RZ, [RZ] ;  /* 0x00000000fffff984 */ /* 0x000fe20000000800 */
[----:B------:R-:W-:Y:S01]  /*7120*/  @!PT LDS RZ, [RZ] ;  /* 0x00000000fffff984 */ /* 0x000fe20000000800 */
[----:B------:R-:W-:Y:S01]  /*7130*/  @!PT LDS RZ, [RZ] ;  /* 0x00000000fffff984 */ /* 0x000fe20000000800 */
[----:B------:R3:W-:Y:S07]  /*7140*/  MEMBAR.ALL.CTA ;  /* 0x0000000000007992 */ /* 0x0007ee0000008000 */
[----:B---3--:R-:W3:Y:S02]  /*7150*/  FENCE.VIEW.ASYNC.S ;  /* 0x00000000000073c6 */ /* 0x008ee40000000000 */
[----:B---3--:R-:W-:Y:S06]  /*7160*/  BAR.SYNC.DEFER_BLOCKING 0x1, 0x80 ;  /* 0x0042000000007b1d */ /* 0x008fec0000010000 */
[----:B------:R-:W-:Y:S05]  /*7170*/  @P0 BRA `(.L_x_121) ;  /* 0x0000000000280947 */ /* 0x000fea0003800000 */
[----:B------:R-:W3:Y:S01]  /*7180*/  LDCU.64 UR6, c[0x0][0x348] ;  /* 0x00006900ff0677ac */ /* 0x000ee20008000a00 */
[----:B------:R-:W-:Y:S01]  /*7190*/  UIADD3 UR4, UPT, UPT, UR44, 0x200, URZ ;  /* 0x000002002c047890 */ /* 0x000fe2000fffe0ff */
[----:B------:R-:W-:Y:S05]  /*71a0*/  UMOV UR51, UR36 ;  /* 0x0000002400337c82 */ /* 0x000fea0008000000 */
[----:B------:R-:W-:Y:S04]  /*71b0*/  MOV R59, UR4 ;  /* 0x00000004003b7c02 */ /* 0x000fe80008000f00 */
[----:B------:R-:W-:Y:S01]  /*71c0*/  R2UR UR48, R59 ;  /* 0x000000003b3072ca */ /* 0x000fe200000e0000 */
[----:B---3--:R-:W-:Y:S04]  /*71d0*/  UIADD3 UR4, UP0, UPT, UR6, 0x680, URZ ;  /* 0x0000068006047890 */ /* 0x008fe8000ff1e0ff */
[----:B------:R-:W-:Y:S09]  /*71e0*/  UIADD3.X UR5, UPT, UPT, URZ, UR7, URZ, UP0, !UPT ;  /* 0x00000007ff057290 */ /* 0x000ff200087fe4ff */
[----:B------:R3:W-:Y:S01]  /*71f0*/  UTMASTG.3D [UR48], [UR4] ;  /* 0x00000030040073b5 */ /* 0x0007e20008010000 */
[----:B------:R0:W-:Y:S01]  /*7200*/  UTMACMDFLUSH ;  /* 0x00000000000079b7 */ /* 0x0001e20000000000 */
[----:B---3--:R-:W-:Y:S04]  /*7210*/  DEPBAR.LE SB0, 0x1 ;  /* 0x000080400000791a */ /* 0x008fe80000000000 */
.L_x_121:
[----:B------:R-:W-:Y:S05]  /*7220*/  BSYNC.RECONVERGENT B0 ;  /* 0x0000000000007941 */ /* 0x000fea0003800200 */
.L_x_120:
[----:B------:R-:W-:Y:S01]  /*7230*/  BAR.SYNC.DEFER_BLOCKING 0x1, 0x80 ;  /* 0x0042000000007b1d */ /* 0x000fe20000010000 */
[----:B------:R-:W-:Y:S01]  /*7240*/  ISETP.NE.AND P1, PT, R71, RZ, PT ;  /* 0x000000ff4700720c */ /* 0x000fe20003f25270 */
[----:B------:R-:W-:Y:S01]  /*7250*/  UISETP.NE.AND UP0, UPT, UR52, URZ, UPT ;  /* 0x000000ff3400728c */ /* 0x000fe2000bf05270 */
[----:B------:R-:W-:Y:S11]  /*7260*/  LEA R2, R27, UR44, 0x3 ;  /* 0x0000002c1b027c11 */ /* 0x000ff6000f8e18ff */
[----:B------:R-:W-:Y:S01]  /*7270*/  @P1 SHF.L.U32 R3, R65, 0x1f, RZ ;  /* 0x0000001f41031819 */ /* 0x000fe200000006ff */
[----:B------:R-:W-:Y:S06]  /*7280*/  BRA.U !UP0, `(.L_x_122) ;  /* 0x0000000108247547 */ /* 0x000fec000b800000 */
[----:B-1----:R-:W-:Y:S01]  /*7290*/  IMAD.U32 R4, RZ, RZ, UR46 ;  /* 0x0000002eff047e24 */ /* 0x002fe2000f8e00ff */
[----:B------:R-:W-:Y:S01]  /*72a0*/  MOV R0, UR47 ;  /* 0x0000002f00007c02 */ /* 0x000fe20008000f00 */
[----:B------:R-:W-:Y:S03]  /*72b0*/  UIADD3 UR4, UPT, UPT, UR46, 0x1, URZ ;  /* 0x000000012e047890 */ /* 0x000fe6000fffe0ff */
[----:B------:R-:W-:Y:S01]  /*72c0*/  @P1 LEA R4, R4, UR44, 0x3 ;  /* 0x0000002c04041c11 */ /* 0x000fe2000f8e18ff */
[----:B------:R-:W-:Y:S04]  /*72d0*/  UISETP.NE.AND UP0, UPT, UR4, 0x4, UPT ;  /* 0x000000040400788c */ /* 0x000fe8000bf05270 */
[----:B------:R-:W-:Y:S01]  /*72e0*/  @P1 VIADD R4, R4, 0x60 ;  /* 0x0000006004041836 */ /* 0x000fe20000000000 */
[----:B------:R-:W-:Y:S04]  /*72f0*/  USEL UR46, UR4, URZ, UP0 ;  /* 0x000000ff042e7287 */ /* 0x000fe80008000000 */
[----:B------:R-:W-:Y:S04]  /*7300*/  @P1 PRMT R0, R0, 0x654, R4 ;  /* 0x0000065400001816 */ /* 0x000fe80000000004 */
[----:B------:R3:W-:Y:S04]  /*7310*/  @P1 SYNCS.ARRIVE.TRANS64.RED.A1T0 RZ, [R0+URZ], RZ ;  /* 0x000000ff00ff19a7 */ /* 0x0007e800081004ff */
.L_x_122:
[----:B------:R-:W4:Y:S01]  /*7320*/  @P1 SYNCS.PHASECHK.TRANS64.TRYWAIT P0, [R2+URZ+0x40], R3 ;  /* 0x00004003020015a7 */ /* 0x000f2200080011ff */
[----:B------:R-:W-:Y:S01]  /*7330*/  BSSY B1, `(.L_x_123) ;  /* 0x0000016000017945 */ /* 0x000fe20003800000 */
[----:B----4-:R-:W-:Y:S03]  /*7340*/  @P1 SEL R73, RZ, 0x1, !P0 ;  /* 0x00000001ff491807 */ /* 0x010fe60004000000 */
[----:B------:R-:W-:Y:S05]  /*7350*/  @!P1 BRA `(.L_x_124) ;  /* 0x00000000004c9947 */ /* 0x000fea0003800000 */
[----:B------:R-:W-:Y:S01]  /*7360*/  ISETP.NE.AND P0, PT, R73, RZ, PT ;  /* 0x000000ff4900720c */ /* 0x000fe20003f05270 */
[----:B------:R-:W-:Y:S01]  /*7370*/  BSSY B0, `(.L_x_125) ;  /* 0x000000b000007945 */ /* 0x000fe20003800000 */
[----:B------:R-:W-:Y:S11]  /*7380*/  ISETP.NE.AND P1, PT, R74, RZ, PT ;  /* 0x000000ff4a00720c */ /* 0x000ff60003f25270 */
[----:B------:R-:W-:Y:S02]  /*7390*/  @!UPT UIADD3 URZ, UPT, UPT, URZ, URZ, URZ ;  /* 0x000000fffffff290 */ /* 0x000fe4000fffe0ff */
[C---:B-1----:R-:W-:Y:S01]  /*73a0*/  @P1 IMAD R6, R27.reuse, 0x2000, R68 ;  /* 0x000020001b061824 */ /* 0x042fe200078e0244 */
[C---:B------:R-:W-:Y:S01]  /*73b0*/  @P1 LEA R4, R27.reuse, R66, 0xd ;  /* 0x000000421b041211 */ /* 0x040fe200078e68ff */
[C---:B------:R-:W-:Y:S02]  /*73c0*/  @P1 IMAD R5, R27.reuse, 0x2000, R67 ;  /* 0x000020001b051824 */ /* 0x040fe400078e0243 */
[----:B------:R-:W-:Y:S01]  /*73d0*/  @P1 IMAD R3, R27, 0x2000, R62 ;  /* 0x000020001b031824 */ /* 0x000fe200078e023e */
[----:B------:R-:W-:Y:S06]  /*73e0*/  @P0 BRA `(.L_x_126) ;  /* 0x00000000000c0947 */ /* 0x000fec0003800000 */
[----:B---3--:R-:W-:Y:S04]  /*73f0*/  SHF.L.U32 R0, R65, 0x1f, RZ ;  /* 0x0000001f41007819 */ /* 0x008fe800000006ff */
[----:B------:R-:W1:Y:S02]  /*7400*/  SYNCS.PHASECHK.TRANS64.TRYWAIT P0, [R2+URZ+0x40], R0 ;  /* 0x00004000020075a7 */ /* 0x000e6400080011ff */
[----:B-1----:R-:W-:Y:S05]  /*7410*/  @!P0 BRA `(.L_x_127) ;  /* 0x00000028008c8947 */ /* 0x002fea0003800000 */
.L_x_126:
[----:B------:R-:W-:Y:S05]  /*7420*/  BSYNC B0 ;  /* 0x0000000000007941 */ /* 0x000fea0003800000 */
.L_x_125:
[----:B------:R-:W-:Y:S02]  /*7430*/  ISETP.NE.AND P0, PT, R74, RZ, PT ;  /* 0x000000ff4a00720c */ /* 0x000fe40003f05270 */
[----:B------:R-:W-:Y:S11]  /*7440*/  IADD3 R27, PT, PT, R27, 0x1, RZ ;  /* 0x000000011b1b7810 */ /* 0x000ff60007ffe0ff */
[----:B------:R4:W1:Y:S04]  /*7450*/  @P0 LDS.128 R44, [R6] ;  /* 0x00000000062c0984 */ /* 0x0008680000000c00 */
[----:B------:R4:W1:Y:S04]  /*7460*/  @P0 LDS.128 R40, [R5+0x10] ;  /* 0x0000100005280984 */ /* 0x0008680000000c00 */
[----:B------:R4:W1:Y:S04]  /*7470*/  @P0 LDS.128 R32, [R4+0x20] ;  /* 0x0000200004200984 */ /* 0x0008680000000c00 */
[----:B------:R4:W1:Y:S02]  /*7480*/  @P0 LDS.128 R36, [R3+0x30] ;  /* 0x0000300003240984 */ /* 0x0008640000000c00 */
.L_x_124:
[----:B------:R-:W-:Y:S05]  /*7490*/  BSYNC B1 ;  /* 0x0000000000017941 */ /* 0x000fea0003800000 */
.L_x_123:
[----:B-1-3--:R-:W-:Y:S05]  /*74a0*/  VIADD R0, R25, 0x10 ;  /* 0x0000001019007836 */ /* 0x00afea0000000000 */
[----:B------:R-:W-:Y:S04]  /*74b0*/  SHF.R.U32.HI R0, RZ, 0x15, R0 ;  /* 0x00000015ff007819 */ /* 0x000fe80000011600 */
[----:B------:R-:W-:Y:S11]  /*74c0*/  LOP3.LUT P0, RZ, R0, 0x3, R57, 0x48, !PT ;  /* 0x0000000300ff7812 */ /* 0x000ff60007804839 */
[----:B------:R-:W-:Y:S02]  /*74d0*/  @!UPT UIADD3 URZ, UPT, UPT, URZ, URZ, URZ ;  /* 0x000000fffffff290 */ /* 0x000fe4000fffe0ff */
[----:B------:R-:W-:Y:S05]  /*74e0*/  @!P0 BRA `(.L_x_128) ;  /* 0x0000000000408947 */ /* 0x000fea0003800000 */
[----:B------:R-:W1:Y:S01]  /*74f0*/  LDCU.64 UR8, c[0x4][0x70] ;  /* 0x01000e00ff0877ac */ /* 0x000e620008000a00 */
[----:B----4-:R-:W-:Y:S01]  /*7500*/  MOV R3, 0x0 ;  /* 0x0000000000037802 */ /* 0x010fe20000000f00 */
[----:B------:R-:W-:Y:S02]  /*7510*/  HFMA2 R12, -RZ, RZ, 0, 5.9604644775390625e-08 ;  /* 0x00000001ff0c7431 */ /* 0x000fe400000001ff */
[----:B------:R-:W-:Y:S02]  /*7520*/  IMAD.MOV.U32 R8, RZ, RZ, 0x192 ;  /* 0x00000192ff087424 */ /* 0x000fe400078e00ff */
[----:B------:R-:W-:Y:S01]  /*7530*/  IMAD.MOV.U32 R13, RZ, RZ, RZ ;  /* 0x000000ffff0d7224 */ /* 0x000fe200078e00ff */
[----:B------:R-:W3:Y:S01]  /*7540*/  LDCU.64 UR6, c[0x4][0x78] ;  /* 0x01000f00ff0677ac */ /* 0x000ee20008000a00 */
[----:B------:R-:W4:Y:S01]  /*7550*/  LDC.64 R2, c[0x4][R3] ;  /* 0x0100000003027b82 */ /* 0x000f220000000a00 */
[----:B------:R-:W5:Y:S01]  /*7560*/  LDCU.64 UR4, c[0x4][0x10] ;  /* 0x01000200ff0477ac */ /* 0x000f620008000a00 */
[----:B-1----:R-:W-:Y:S01]  /*7570*/  MOV R5, UR9 ;  /* 0x0000000900057c02 */ /* 0x002fe20008000f00 */
[----:B------:R-:W-:Y:S01]  /*7580*/  IMAD.U32 R4, RZ, RZ, UR8 ;  /* 0x00000008ff047e24 */ /* 0x000fe2000f8e00ff */
[----:B---3--:R-:W-:Y:S01]  /*7590*/  MOV R7, UR7 ;  /* 0x0000000700077c02 */ /* 0x008fe20008000f00 */
[----:B------:R-:W-:Y:S01]  /*75a0*/  IMAD.U32 R6, RZ, RZ, UR6 ;  /* 0x00000006ff067e24 */ /* 0x000fe2000f8e00ff */
[----:B-----5:R-:W-:Y:S01]  /*75b0*/  MOV R11, UR5 ;  /* 0x00000005000b7c02 */ /* 0x020fe20008000f00 */
[----:B------:R-:W-:Y:S02]  /*75c0*/  IMAD.U32 R10, RZ, RZ, UR4 ;  /* 0x00000004ff0a7e24 */ /* 0x000fe4000f8e00ff */
[----:B------:R-:W-:Y:S07]  /*75d0*/  LEPC R20, `(.L_x_128) ;  /* 0x000000001014794e */ /* 0x000fee0000000000 */
[----:B--2-4-:R-:W-:Y:S05]  /*75e0*/  CALL.ABS.NOINC R2 ;  /* 0x0000000002007343 */ /* 0x014fea0003c00000 */
.L_x_128:
[----:B------:R-:W-:Y:S01]  /*75f0*/  ISETP.NE.AND P6, PT, R71, RZ, PT ;  /* 0x000000ff4700720c */ /* 0x000fe20003fc5270 */
[----:B------:R-:W-:Y:S05]  /*7600*/  WARPSYNC.ALL ;  /* 0x0000000000007948 */ /* 0x000fea0003800000 */
[----:B------:R-:W-:Y:S01]  /*7610*/  R2UR UR4, R25 ;  /* 0x00000000190472ca */ /* 0x000fe200000e0000 */
[----:B------:R-:W-:Y:S01]  /*7620*/  IMAD.U32 R0, RZ, RZ, UR46 ;  /* 0x0000002eff007e24 */ /* 0x000fe2000f8e00ff */
[----:B------:R-:W-:Y:S01]  /*7630*/  LOP3.LUT R20, R44, 0xffffe000, RZ, 0xc0, !PT ;  /* 0xffffe0002c147812 */ /* 0x000fe200078ec0ff */
[----:B------:R-:W-:Y:S01]  /*7640*/  IMAD.U32 R21, RZ, RZ, UR47 ;  /* 0x0000002fff157e24 */ /* 0x000fe2000f8e00ff */
[----:B------:R-:W-:Y:S01]  /*7650*/  ISETP.NE.AND P0, PT, R70, RZ, PT ;  /* 0x000000ff4600720c */ /* 0x000fe20003f05270 */
[----:B------:R-:W-:Y:S02]  /*7660*/  BSSY.RECONVERGENT B0, `(.L_x_129) ;  /* 0x000005c000007945 */ /* 0x000fe40003800200 */
[----:B------:R-:W-:Y:S05]  /*7670*/  @P6 LEA R0, R0, UR44, 0x3 ;  /* 0x0000002c00006c11 */ /* 0x000fea000f8e18ff */
[----:B------:R-:W-:Y:S01]  /*7680*/  @P6 VIADD R0, R0, 0x60 ;  /* 0x0000006000006836 */ /* 0x000fe20000000000 */
[----:B----4-:R-:W1:Y:S04]  /*7690*/  LDTM.x16 R4, tmem[UR4+0x10] ;  /* 0x00001004000479ee */ /* 0x010e680008240000 */
[----:B------:R-:W-:Y:S01]  /*76a0*/  @P6 PRMT R21, R21, 0x654, R0 ;  /* 0x0000065415156816 */ /* 0x000fe20000000000 */
[C---:B-1----:R-:W-:Y:S01]  /*76b0*/  FMUL R0, R24.reuse, R4 ;  /* 0x0000000418007220 */ /* 0x042fe20000400000 */
[C---:B------:R-:W-:Y:S01]  /*76c0*/  FMUL R4, R24.reuse, R8 ;  /* 0x0000000818047220 */ /* 0x040fe20000400000 */
[C---:B------:R-:W-:Y:S01]  /*76d0*/  FMUL R8, R24.reuse, R12 ;  /* 0x0000000c18087220 */ /* 0x040fe20000400000 */
[C---:B------:R-:W-:Y:S01]  /*76e0*/  FMUL R12, R24.reuse, R16 ;  /* 0x00000010180c7220 */ /* 0x040fe20000400000 */
[----:B------:R-:W-:Y:S01]  /*76f0*/  LOP3.LUT R16, R45, 0xffffe000, RZ, 0xc0, !PT ;  /* 0xffffe0002d107812 */ /* 0x000fe200078ec0ff */
[C---:B------:R-:W-:Y:S01]  /*7700*/  FMUL R2, R24.reuse, R5 ;  /* 0x0000000518027220 */ /* 0x040fe20000400000 */
[C---:B------:R-:W-:Y:S01]  /*7710*/  FMUL R3, R24.reuse, R6 ;  /* 0x0000000618037220 */ /* 0x040fe20000400000 */
[----:B------:R-:W-:Y:S01]  /*7720*/  FMUL R5, R24, R9 ;  /* 0x0000000918057220 */ /* 0x000fe20000400000 */
[----:B------:R-:W-:Y:S01]  /*7730*/  FFMA R28, R26, R20, R0 ;  /* 0x000000141a1c7223 */ /* 0x000fe20000000000 */
[----:B------:R-:W-:Y:S01]  /*7740*/  LOP3.LUT R0, R46, 0xffffe000, RZ, 0xc0, !PT ;  /* 0xffffe0002e007812 */ /* 0x000fe200078ec0ff */
[C---:B------:R-:W-:Y:S01]  /*7750*/  FMUL R6, R24.reuse, R10 ;  /* 0x0000000a18067220 */ /* 0x040fe20000400000 */
[C---:B------:R-:W-:Y:S01]  /*7760*/  FMUL R9, R24.reuse, R13 ;  /* 0x0000000d18097220 */ /* 0x040fe20000400000 */
[C---:B------:R-:W-:Y:S01]  /*7770*/  FMUL R10, R24.reuse, R14 ;  /* 0x0000000e180a7220 */ /* 0x040fe20000400000 */
[----:B------:R-:W-:Y:S01]  /*7780*/  F2FP.TF32.F32.PACK_B R28, R28 ;  /* 0x0000001cff1c723e */ /* 0x000fe200024050ff */
[C---:B------:R-:W-:Y:S01]  /*7790*/  FMUL R13, R24.reuse, R17 ;  /* 0x00000011180d7220 */ /* 0x040fe20000400000 */
[----:B------:R-:W-:Y:S01]  /*77a0*/  LOP3.LUT R17, R47, 0xffffe000, RZ, 0xc0, !PT ;  /* 0xffffe0002f117812 */ /* 0x000fe200078ec0ff */
[----:B------:R-:W-:Y:S01]  /*77b0*/  FMUL R14, R24, R18 ;  /* 0x00000012180e7220 */ /* 0x000fe20000400000 */
[----:B------:R-:W-:Y:S01]  /*77c0*/  LOP3.LUT R18, R40, 0xffffe000, RZ, 0xc0, !PT ;  /* 0xffffe00028127812 */ /* 0x000fe200078ec0ff */
[----:B------:R-:W-:Y:S01]  /*77d0*/  FFMA R29, R26, R16, R2 ;  /* 0x000000101a1d7223 */ /* 0x000fe20000000002 */
[----:B------:R-:W-:Y:S01]  /*77e0*/  LOP3.LUT R2, R41, 0xffffe000, RZ, 0xc0, !PT ;  /* 0xffffe00029027812 */ /* 0x000fe200078ec0ff */
[----:B------:R-:W-:Y:S01]  /*77f0*/  FMUL R7, R24, R7 ;  /* 0x0000000718077220 */ /* 0x000fe20000400000 */
[----:B------:R-:W-:Y:S01]  /*7800*/  LOP3.LUT R16, R33, 0xffffe000, RZ, 0xc0, !PT ;  /* 0xffffe00021107812 */ /* 0x000fe200078ec0ff */
[----:B------:R-:W-:Y:S01]  /*7810*/  FFMA R30, R26, R0, R3 ;  /* 0x000000001a1e7223 */ /* 0x000fe20000000003 */
[----:B------:R-:W-:Y:S01]  /*7820*/  LOP3.LUT R0, R42, 0xffffe000, RZ, 0xc0, !PT ;  /* 0xffffe0002a007812 */ /* 0x000fe200078ec0ff */
[C---:B------:R-:W-:Y:S01]  /*7830*/  FFMA R31, R26.reuse, R17, R7 ;  /* 0x000000111a1f7223 */ /* 0x040fe20000000007 */
[----:B------:R-:W-:Y:S01]  /*7840*/  F2FP.TF32.F32.PACK_B R29, R29 ;  /* 0x0000001dff1d723e */ /* 0x000fe200024050ff */
[C---:B------:R-:W-:Y:S01]  /*7850*/  FFMA R4, R26.reuse, R18, R4 ;  /* 0x000000121a047223 */ /* 0x040fe20000000004 */
[----:B------:R-:W-:Y:S01]  /*7860*/  F2FP.TF32.F32.PACK_B R30, R30 ;  /* 0x0000001eff1e723e */ /* 0x000fe200024050ff */
[----:B------:R-:W-:Y:S01]  /*7870*/  FFMA R5, R26, R2, R5 ;  /* 0x000000021a057223 */ /* 0x000fe20000000005 */
[----:B------:R-:W-:Y:S01]  /*7880*/  LOP3.LUT R2, R43, 0xffffe000, RZ, 0xc0, !PT ;  /* 0xffffe0002b027812 */ /* 0x000fe200078ec0ff */
[----:B------:R-:W-:Y:S01]  /*7890*/  FMUL R11, R24, R11 ;  /* 0x0000000b180b7220 */ /* 0x000fe20000400000 */
[----:B------:R-:W-:Y:S01]  /*78a0*/  F2FP.TF32.F32.PACK_B R31, R31 ;  /* 0x0000001fff1f723e */ /* 0x000fe200024050ff */
[----:B------:R-:W-:Y:S01]  /*78b0*/  FFMA R6, R26, R0, R6 ;  /* 0x000000001a067223 */ /* 0x000fe20000000006 */
[----:B------:R-:W-:Y:S01]  /*78c0*/  LOP3.LUT R3, R32, 0xffffe000, RZ, 0xc0, !PT ;  /* 0xffffe00020037812 */ /* 0x000fe200078ec0ff */
[----:B------:R-:W-:Y:S01]  /*78d0*/  FFMA R7, R26, R2, R11 ;  /* 0x000000021a077223 */ /* 0x000fe2000000000b */
[----:B------:R-:W-:Y:S01]  /*78e0*/  F2FP.TF32.F32.PACK_B R4, R4 ;  /* 0x00000004ff04723e */ /* 0x000fe200024050ff */
[----:B------:R1:W-:Y:S01]  /*78f0*/  STS.128 [R68+0x2000], R28 ;  /* 0x0020001c44007388 */ /* 0x0003e20000000c00 */
[----:B------:R-:W-:Y:S01]  /*7900*/  LOP3.LUT R0, R34, 0xffffe000, RZ, 0xc0, !PT ;  /* 0xffffe00022007812 */ /* 0x000fe200078ec0ff */
[----:B------:R-:W-:Y:S01]  /*7910*/  FMUL R15, R24, R15 ;  /* 0x0000000f180f7220 */ /* 0x000fe20000400000 */
[----:B------:R-:W-:Y:S01]  /*7920*/  LOP3.LUT R2, R35, 0xffffe000, RZ, 0xc0, !PT ;  /* 0xffffe00023027812 */ /* 0x000fe200078ec0ff */
[C---:B------:R-:W-:Y:S01]  /*7930*/  FFMA R8, R26.reuse, R3, R8 ;  /* 0x000000031a087223 */ /* 0x040fe20000000008 */
[----:B------:R-:W-:Y:S01]  /*7940*/  F2FP.TF32.F32.PACK_B R5, R5 ;  /* 0x00000005ff05723e */ /* 0x000fe200024050ff */
[C---:B------:R-:W-:Y:S01]  /*7950*/  FFMA R9, R26.reuse, R16, R9 ;  /* 0x000000101a097223 */ /* 0x040fe20000000009 */
[----:B------:R-:W-:Y:S01]  /*7960*/  F2FP.TF32.F32.PACK_B R6, R6 ;  /* 0x00000006ff06723e */ /* 0x000fe200024050ff */
[C---:B------:R-:W-:Y:S01]  /*7970*/  FFMA R10, R26.reuse, R0, R10 ;  /* 0x000000001a0a7223 */ /* 0x040fe2000000000a */
[----:B------:R-:W-:Y:S01]  /*7980*/  F2FP.TF32.F32.PACK_B R7, R7 ;  /* 0x00000007ff07723e */ /* 0x000fe200024050ff */
[----:B------:R-:W-:Y:S01]  /*7990*/  FFMA R11, R26, R2, R15 ;  /* 0x000000021a0b7223 */ /* 0x000fe2000000000f */
[----:B------:R-:W-:Y:S01]  /*79a0*/  LOP3.LUT R0, R36, 0xffffe000, RZ, 0xc0, !PT ;  /* 0xffffe00024007812 */ /* 0x000fe200078ec0ff */
[----:B------:R-:W-:Y:S01]  /*79b0*/  FMUL R19, R24, R19 ;  /* 0x0000001318137220 */ /* 0x000fe20000400000 */
        /* <DEDUP_REMOVED lines=16> */
[----:B------:R-:W-:Y:S02]  /*7ac0*/  F2FP.TF32.F32.PACK_B R15, R15 ;  /* 0x0000000fff0f723e */ /* 0x000fe400024050ff */
[----:B------:R-:W-:Y:S02]  /*7ad0*/  LEA R0, R27, UR44, 0x3 ;  /* 0x0000002c1b007c11 */ /* 0x000fe4000f8e18ff */
[----:B------:R-:W-:Y:S01]  /*7ae0*/  @P6 SHF.L.U32 R2, R65, 0x1f, RZ ;  /* 0x0000001f41026819 */ /* 0x000fe200000006ff */
        /* <DEDUP_REMOVED lines=10> */
[----:B------:R-:W-:Y:S02]  /*7b90*/  UIADD3 UR9, UPT, UPT, UR49, 0x10, URZ ;  /* 0x0000001031097890 */ /* 0x000fe4000fffe0ff */
[----:B------:R-:W-:Y:S01]  /*7ba0*/  UIADD3 UR8, UPT, UPT, UR44, 0x2200, URZ ;  /* 0x000022002c087890 */ /* 0x000fe2000fffe0ff */
[----:B------:R-:W-:Y:S01]  /*7bb0*/  UMOV UR10, UR50 ;  /* 0x00000032000a7c82 */ /* 0x000fe20008000000 */
[----:B------:R-:W-:Y:S01]  /*7bc0*/  UMOV UR11, UR36 ;  /* 0x00000024000b7c82 */ /* 0x000fe20008000000 */
[----:B---3--:R-:W-:Y:S04]  /*7bd0*/  UIADD3 UR4, UP0, UPT, UR6, 0x680, URZ ;  /* 0x0000068006047890 */ /* 0x008fe8000ff1e0ff */
[----:B------:R-:W-:Y:S09]  /*7be0*/  UIADD3.X UR5, UPT, UPT, URZ, UR7, URZ, UP0, !UPT ;  /* 0x00000007ff057290 */ /* 0x000ff200087fe4ff */
[----:B------:R3:W-:Y:S01]  /*7bf0*/  UTMASTG.3D [UR8], [UR4] ;  /* 0x00000008040073b5 */ /* 0x0007e20008010000 */
[----:B------:R0:W-:Y:S01]  /*7c00*/  UTMACMDFLUSH ;  /* 0x00000000000079b7 */ /* 0x0001e20000000000 */
[----:B---3--:R-:W-:Y:S04]  /*7c10*/  DEPBAR.LE SB0, 0x1 ;  /* 0x000080400000791a */ /* 0x008fe80000000000 */
.L_x_130:
[----:B------:R-:W-:Y:S05]  /*7c20*/  BSYNC.RECONVERGENT B0 ;  /* 0x0000000000007941 */ /* 0x000fea0003800200 */
.L_x_129:
[----:B------:R-:W-:Y:S01]  /*7c30*/  BAR.SYNC.DEFER_BLOCKING 0x1, 0x80 ;  /* 0x0042000000007b1d */ /* 0x000fe20000010000 */
[----:B------:R-:W-:Y:S04]  /*7c40*/  UIADD3 UR4, UPT, UPT, UR46, 0x1, URZ ;  /* 0x000000012e047890 */ /* 0x000fe8000fffe0ff */
[----:B------:R-:W-:Y:S04]  /*7c50*/  UISETP.NE.AND UP0, UPT, UR4, 0x4, UPT ;  /* 0x000000040400788c */ /* 0x000fe8000bf05270 */
[----:B------:R-:W-:Y:S01]  /*7c60*/  USEL UR45, UR4, URZ, UP0 ;  /* 0x000000ff042d7287 */ /* 0x000fe20008000000 */
[----:B------:R3:W-:Y:S01]  /*7c70*/  @P6 SYNCS.ARRIVE.TRANS64.RED.A1T0 RZ, [R21+URZ], RZ ;  /* 0x000000ff15ff69a7 */ /* 0x0007e200081004ff */
[----:B------:R-:W-:Y:S01]  /*7c80*/  BSSY B1, `(.L_x_131) ;  /* 0x0000017000017945 */ /* 0x000fe20003800000 */
[----:B------:R-:W4:Y:S02]  /*7c90*/  @P6 SYNCS.PHASECHK.TRANS64.TRYWAIT P0, [R0+URZ+0x40], R2 ;  /* 0x00004002000065a7 */ /* 0x000f2400080011ff */
[----:B----4-:R-:W-:Y:S01]  /*7ca0*/  @P6 SEL R73, RZ, 0x1, !P0 ;  /* 0x00000001ff496807 */ /* 0x010fe20004000000 */
[----:B---3--:R-:W-:Y:S06]  /*7cb0*/  @!P6 BRA `(.L_x_132) ;  /* 0x00000000004ce947 */ /* 0x008fec0003800000 */
        /* <DEDUP_REMOVED lines=9> */
[----:B------:R-:W-:Y:S04]  /*7d50*/  SHF.L.U32 R6, R65, 0x1f, RZ ;  /* 0x0000001f41067819 */ /* 0x000fe800000006ff */
[----:B------:R-:W1:Y:S02]  /*7d60*/  SYNCS.PHASECHK.TRANS64.TRYWAIT P0, [R0+URZ+0x40], R6 ;  /* 0x00004006000075a7 */ /* 0x000e6400080011ff */
[----:B-1----:R-:W-:Y:S05]  /*7d70*/  @!P0 BRA `(.L_x_135) ;  /* 0x0000002000488947 */ /* 0x002fea0003800000 */
.L_x_134:
[----:B------:R-:W-:Y:S05]  /*7d80*/  BSYNC B0 ;  /* 0x0000000000007941 */ /* 0x000fea0003800000 */
.L_x_133:
[----:B------:R-:W-:Y:S02]  /*7d90*/  ISETP.NE.AND P0, PT, R74, RZ, PT ;  /* 0x000000ff4a00720c */ /* 0x000fe40003f05270 */
[----:B------:R-:W-:Y:S11]  /*7da0*/  IADD3 R27, PT, PT, R27, 0x1, RZ ;  /* 0x000000011b1b7810 */ /* 0x000ff60007ffe0ff */
[----:B------:R3:W4:Y:S04]  /*7db0*/  @P0 LDS.128 R44, [R5] ;  /* 0x00000000052c0984 */ /* 0x0007280000000c00 */
[----:B------:R3:W1:Y:S04]  /*7dc0*/  @P0 LDS.128 R40, [R4+0x10] ;  /* 0x0000100004280984 */ /* 0x0006680000000c00 */
[----:B------:R3:W1:Y:S04]  /*7dd0*/  @P0 LDS.128 R32, [R3+0x20] ;  /* 0x0000200003200984 */ /* 0x0006680000000c00 */
[----:B------:R3:W1:Y:S02]  /*7de0*/  @P0 LDS.128 R36, [R2+0x30] ;  /* 0x0000300002240984 */ /* 0x0006640000000c00 */
.L_x_132:
[----:B------:R-:W-:Y:S05]  /*7df0*/  BSYNC B1 ;  /* 0x0000000000017941 */ /* 0x000fea0003800000 */
.L_x_131:
[----:B-1----:R-:W-:Y:S05]  /*7e00*/  VIADD R0, R25, 0x20 ;  /* 0x0000002019007836 */ /* 0x002fea0000000000 */
[----:B------:R-:W-:Y:S04]  /*7e10*/  SHF.R.U32.HI R0, RZ, 0x15, R0 ;  /* 0x00000015ff007819 */ /* 0x000fe80000011600 */
[----:B------:R-:W-:Y:S11]  /*7e20*/  LOP3.LUT P0, RZ, R0, 0x3, R57, 0x48, !PT ;  /* 0x0000000300ff7812 */ /* 0x000ff60007804839 */
[----:B------:R-:W-:Y:S02]  /*7e30*/  @!UPT UIADD3 URZ, UPT, UPT, URZ, URZ, URZ ;  /* 0x000000fffffff290 */ /* 0x000fe4000fffe0ff */
[----:B------:R-:W-:Y:S05]  /*7e40*/  @!P0 BRA `(.L_x_136) ;  /* 0x0000000000408947 */ /* 0x000fea0003800000 */
[----:B------:R-:W1:Y:S01]  /*7e50*/  LDCU.64 UR8, c[0x4][0x70] ;  /* 0x01000e00ff0877ac */ /* 0x000e620008000a00 */
[----:B---3--:R-:W-:Y:S01]  /*7e60*/  MOV R3, 0x0 ;  /* 0x0000000000037802 */ /* 0x008fe20000000f00 */
[----:B------:R-:W-:Y:S02]  /*7e70*/  HFMA2 R12, -RZ, RZ, 0, 5.9604644775390625e-08 ;  /* 0x00000001ff0c7431 */ /* 0x000fe400000001ff */
[----:B------:R-:W-:Y:S02]  /*7e80*/  IMAD.MOV.U32 R8, RZ, RZ, 0x192 ;  /* 0x00000192ff087424 */ /* 0x000fe400078e00ff */
[----:B------:R-:W-:Y:S01]  /*7e90*/  IMAD.MOV.U32 R13, RZ, RZ, RZ ;  /* 0x000000ffff0d7224 */ /* 0x000fe200078e00ff */
[----:B------:R-:W3:Y:S01]  /*7ea0*/  LDCU.64 UR6, c[0x4][0x78] ;  /* 0x01000f00ff0677ac */ /* 0x000ee20008000a00 */
[----:B------:R-:W2:Y:S01]  /*7eb0*/  LDC.64 R2, c[0x4][R3] ;  /* 0x0100000003027b82 */ /* 0x000ea20000000a00 */
        /* <DEDUP_REMOVED lines=9> */
.L_x_136:
[----:B------:R-:W-:Y:S01]  /*7f50*/  ISETP.NE.AND P6, PT, R71, RZ, PT ;  /* 0x000000ff4700720c */ /* 0x000fe20003fc5270 */
[----:B------:R-:W-:Y:S05]  /*7f60*/  WARPSYNC.ALL ;  /* 0x0000000000007948 */ /* 0x000fea0003800000 */
[----:B------:R-:W-:Y:S01]  /*7f70*/  R2UR UR4, R25 ;  /* 0x00000000190472ca */ /* 0x000fe200000e0000 */
[----:B------:R-:W-:Y:S01]  /*7f80*/  IMAD.U32 R0, RZ, RZ, UR45 ;  /* 0x0000002dff007e24 */ /* 0x000fe2000f8e00ff */
[----:B----4-:R-:W-:Y:S01]  /*7f90*/  LOP3.LUT R20, R44, 0xffffe000, RZ, 0xc0, !PT ;  /* 0xffffe0002c147812 */ /* 0x010fe200078ec0ff */
[----:B------:R-:W-:Y:S01]  /*7fa0*/  IMAD.U32 R21, RZ, RZ, UR47 ;  /* 0x0000002fff157e24 */ /* 0x000fe2000f8e00ff */
[----:B------:R-:W-:Y:S01]  /*7fb0*/  ISETP.NE.AND P0, PT, R70, RZ, PT ;  /* 0x000000ff4600720c */ /* 0x000fe20003f05270 */
[----:B------:R-:W-:Y:S02]  /*7fc0*/  BSSY.RECONVERGENT B0, `(.L_x_137) ;  /* 0x000005c000007945 */ /* 0x000fe40003800200 */
[----:B------:R-:W-:Y:S05]  /*7fd0*/  @P6 LEA R0, R0, UR44, 0x3 ;  /* 0x0000002c00006c11 */ /* 0x000fea000f8e18ff */
[----:B------:R-:W-:Y:S01]  /*7fe0*/  @P6 VIADD R0, R0, 0x60 ;  /* 0x0000006000006836 */ /* 0x000fe20000000000 */
[----:B---3--:R-:W1:Y:S04]  /*7ff0*/  LDTM.x16 R4, tmem[UR4+0x20] ;  /* 0x00002004000479ee */ /* 0x008e680008240000 */
        /* <DEDUP_REMOVED lines=88> */
.L_x_138:
[----:B------:R-:W-:Y:S05]  /*8580*/  BSYNC.RECONVERGENT B0 ;  /* 0x0000000000007941 */ /* 0x000fea0003800200 */
.L_x_137:
        /* <DEDUP_REMOVED lines=21> */
.L_x_142:
[----:B------:R-:W-:Y:S05]  /*86e0*/  BSYNC B0 ;  /* 0x0000000000007941 */ /* 0x000fea0003800000 */
.L_x_141:
[----:B------:R-:W-:Y:S11]  /*86f0*/  ISETP.NE.AND P0, PT, R74, RZ, PT ;  /* 0x000000ff4a00720c */ /* 0x000ff60003f05270 */
[----:B------:R-:W-:Y:S02]  /*8700*/  @!UPT UIADD3 URZ, UPT, UPT, URZ, URZ, URZ ;  /* 0x000000fffffff290 */ /* 0x000fe4000fffe0ff */
[----:B------:R3:W4:Y:S04]  /*8710*/  @P0 LDS.128 R44, [R4] ;  /* 0x00000000042c0984 */ /* 0x0007280000000c00 */
[----:B------:R3:W1:Y:S04]  /*8720*/  @P0 LDS.128 R40, [R3+0x10] ;  /* 0x0000100003280984 */ /* 0x0006680000000c00 */
[----:B------:R3:W1:Y:S04]  /*8730*/  @P0 LDS.128 R32, [R2+0x20] ;  /* 0x0000200002200984 */ /* 0x0006680000000c00 */
[----:B------:R3:W1:Y:S02]  /*8740*/  @P0 LDS.128 R36, [R27+0x30] ;  /* 0x000030001b240984 */ /* 0x0006640000000c00 */
.L_x_140:
[----:B------:R-:W-:Y:S05]  /*8750*/  BSYNC B1 ;  /* 0x0000000000017941 */ /* 0x000fea0003800000 */
.L_x_139:
        /* <DEDUP_REMOVED lines=21> */
.L_x_144:
[----:B------:R-:W-:Y:S01]  /*88b0*/  ISETP.NE.AND P0, PT, R70, RZ, PT ;  /* 0x000000ff4600720c */ /* 0x000fe20003f05270 */
[----:B------:R-:W-:Y:S05]  /*88c0*/  WARPSYNC.ALL ;  /* 0x0000000000007948 */ /* 0x000fea0003800000 */
[----:B------:R-:W-:Y:S01]  /*88d0*/  R2UR UR4, R25 ;  /* 0x00000000190472ca */ /* 0x000fe200000e0000 */
[----:B------:R-:W-:Y:S01]  /*88e0*/  VIADD R72, R72, 0xd0 ;  /* 0x000000d048487836 */ /* 0x000fe20000000000 */
[----:B----4-:R-:W-:Y:S01]  /*88f0*/  LOP3.LUT R0, R44, 0xffffe000, RZ, 0xc0, !PT ;  /* 0xffffe0002c007812 */ /* 0x010fe200078ec0ff */
[----:B------:R-:W-:Y:S01]  /*8900*/  BSSY.RECONVERGENT B0, `(.L_x_145) ;  /* 0x000005a000007945 */ /* 0x000fe20003800200 */
[----:B---3--:R-:W-:Y:S02]  /*8910*/  LOP3.LUT R2, R45, 0xffffe000, RZ, 0xc0, !PT ;  /* 0xffffe0002d027812 */ /* 0x008fe400078ec0ff */
[----:B------:R-:W-:Y:S02]  /*8920*/  LOP3.LUT R3, R46, 0xffffe000, RZ, 0xc0, !PT ;  /* 0xffffe0002e037812 */ /* 0x000fe400078ec0ff */
[----:B------:R-:W-:Y:S02]  /*8930*/  LOP3.LUT R20, R47, 0xffffe000, RZ, 0xc0, !PT ;  /* 0xffffe0002f147812 */ /* 0x000fe400078ec0ff */
[----:B------:R-:W-:Y:S02]  /*8940*/  LOP3.LUT R21, R40, 0xffffe000, RZ, 0xc0, !PT ;  /* 0xffffe00028157812 */ /* 0x000fe400078ec0ff */
[----:B------:R-:W-:Y:S01]  /*8950*/  LOP3.LUT R25, R41, 0xffffe000, RZ, 0xc0, !PT ;  /* 0xffffe00029197812 */ /* 0x000fe200078ec0ff */
[----:B------:R-:W1:Y:S01]  /*8960*/  LDTM.x16 R4, tmem[UR4+0x30] ;  /* 0x00003004000479ee */ /* 0x000e620008240000 */
[----:B------:R-:W-:Y:S01]  /*8970*/  LOP3.LUT R27, R42, 0xffffe000, RZ, 0xc0, !PT ;  /* 0xffffe0002a1b7812 */ /* 0x000fe200078ec0ff */
[----:B------:R-:W-:Y:S01]  /*8980*/  NOP ;  /* 0x0000000000007918 */ /* 0x000fe20000000000 */
[----:B------:R-:W-:Y:S02]  /*8990*/  LOP3.LUT R28, R43, 0xffffe000, RZ, 0xc0, !PT ;  /* 0xffffe0002b1c7812 */ /* 0x000fe400078ec0ff */
[----:B------:R-:W-:Y:S02]  /*89a0*/  LOP3.LUT R72, R72, 0xfefffff8, RZ, 0xc0, !PT ;  /* 0xfefffff848487812 */ /* 0x000fe400078ec0ff */
[----:B------:R-:W-:Y:S02]  /*89b0*/  LOP3.LUT R29, R32, 0xffffe000, RZ, 0xc0, !PT ;  /* 0xffffe000201d7812 */ /* 0x000fe400078ec0ff */
[----:B------:R-:W-:Y:S01]  /*89c0*/  LOP3.LUT R30, R33, 0xffffe000, RZ, 0xc0, !PT ;  /* 0xffffe000211e7812 */ /* 0x000fe200078ec0ff */
[----:B-1----:R1:W-:Y:S01]  /*89d0*/  SYNCS.ARRIVE.TRANS64.RED.A1T0 RZ, [R72+URZ], RZ ;  /* 0x000000ff48ff79a7 */ /* 0x0023e200081004ff */
[----:B------:R-:W-:Y:S02]  /*89e0*/  LOP3.LUT R31, R34, 0xffffe000, RZ, 0xc0, !PT ;  /* 0xffffe000221f7812 */ /* 0x000fe400078ec0ff */
[----:B------:R-:W-:Y:S02]  /*89f0*/  LOP3.LUT R32, R35, 0xffffe000, RZ, 0xc0, !PT ;  /* 0xffffe00023207812 */ /* 0x000fe400078ec0ff */
[----:B------:R-:W-:Y:S02]  /*8a00*/  LOP3.LUT R33, R36, 0xffffe000, RZ, 0xc0, !PT ;  /* 0xffffe00024217812 */ /* 0x000fe400078ec0ff */
[----:B------:R-:W-:Y:S02]  /*8a10*/  LOP3.LUT R34, R37, 0xffffe000, RZ, 0xc0, !PT ;  /* 0xffffe00025227812 */ /* 0x000fe400078ec0ff */
[----:B------:R-:W-:Y:S02]  /*8a20*/  LOP3.LUT R35, R38, 0xffffe000, RZ, 0xc0, !PT ;  /* 0xffffe00026237812 */ /* 0x000fe400078ec0ff */
[----:B------:R-:W-:Y:S01]  /*8a30*/  LOP3.LUT R36, R39, 0xffffe000, RZ, 0xc0, !PT ;  /* 0xffffe00027247812 */ /* 0x000fe200078ec0ff */
[C---:B------:R-:W-:Y:S01]  /*8a40*/  FMUL R4, R24.reuse, R4 ;  /* 0x0000000418047220 */ /* 0x040fe20000400000 */
[C---:B------:R-:W-:Y:S01]  /*8a50*/  FMUL R5, R24.reuse, R5 ;  /* 0x0000000518057220 */ /* 0x040fe20000400000 */
[C---:B------:R-:W-:Y:S01]  /*8a60*/  FMUL R6, R24.reuse, R6 ;  /* 0x0000000618067220 */ /* 0x040fe20000400000 */
[----:B------:R-:W-:Y:S01]  /*8a70*/  FMUL R7, R24, R7 ;  /* 0x0000000718077220 */ /* 0x000fe20000400000 */
[C---:B------:R-:W-:Y:S01]  /*8a80*/  FFMA R4, R26.reuse, R0, R4 ;  /* 0x000000001a047223 */ /* 0x040fe20000000004 */
[C---:B------:R-:W-:Y:S01]  /*8a90*/  FFMA R5, R26.reuse, R2, R5 ;  /* 0x000000021a057223 */ /* 0x040fe20000000005 */
[C---:B------:R-:W-:Y:S01]  /*8aa0*/  FFMA R6, R26.reuse, R3, R6 ;  /* 0x000000031a067223 */ /* 0x040fe20000000006 */
[----:B------:R-:W-:Y:S01]  /*8ab0*/  FFMA R7, R26, R20, R7 ;  /* 0x000000141a077223 */ /* 0x000fe20000000007 */
[C---:B------:R-:W-:Y:S01]  /*8ac0*/  FMUL R8, R24.reuse, R8 ;  /* 0x0000000818087220 */ /* 0x040fe20000400000 */
[C---:B------:R-:W-:Y:S01]  /*8ad0*/  FMUL R9, R24.reuse, R9 ;  /* 0x0000000918097220 */ /* 0x040fe20000400000 */
[C---:B------:R-:W-:Y:S01]  /*8ae0*/  FMUL R10, R24.reuse, R10 ;  /* 0x0000000a180a7220 */ /* 0x040fe20000400000 */
[----:B------:R-:W-:Y:S01]  /*8af0*/  FMUL R11, R24, R11 ;  /* 0x0000000b180b7220 */ /* 0x000fe20000400000 */
[----:B------:R-:W-:Y:S01]  /*8b00*/  F2FP.TF32.F32.PACK_B R4, R4 ;  /* 0x00000004ff04723e */ /* 0x000fe200024050ff */
[C---:B------:R-:W-:Y:S01]  /*8b10*/  FFMA R8, R26.reuse, R21, R8 ;  /* 0x000000151a087223 */ /* 0x040fe20000000008 */
[----:B------:R-:W-:Y:S01]  /*8b20*/  F2FP.TF32.F32.PACK_B R5, R5 ;  /* 0x00000005ff05723e */ /* 0x000fe200024050ff */
[C---:B------:R-:W-:Y:S01]  /*8b30*/  FFMA R9, R26.reuse, R25, R9 ;  /* 0x000000191a097223 */ /* 0x040fe20000000009 */
[----:B------:R-:W-:Y:S01]  /*8b40*/  F2FP.TF32.F32.PACK_B R6, R6 ;  /* 0x00000006ff06723e */ /* 0x000fe200024050ff */
[C---:B------:R-:W-:Y:S01]  /*8b50*/  FFMA R10, R26.reuse, R27, R10 ;  /* 0x0000001b1a0a7223 */ /* 0x040fe2000000000a */
[----:B------:R-:W-:Y:S01]  /*8b60*/  F2FP.TF32.F32.PACK_B R7, R7 ;  /* 0x00000007ff07723e */ /* 0x000fe200024050ff */
[----:B------:R-:W-:Y:S01]  /*8b70*/  FFMA R11, R26, R28, R11 ;  /* 0x0000001c1a0b7223 */ /* 0x000fe2000000000b */
[C---:B------:R-:W-:Y:S01]  /*8b80*/  FMUL R12, R24.reuse, R12 ;  /* 0x0000000c180c7220 */ /* 0x040fe20000400000 */
[----:B------:R-:W-:Y:S01]  /*8b90*/  F2FP.TF32.F32.PACK_B R8, R8 ;  /* 0x00000008ff08723e */ /* 0x000fe200024050ff */
[C---:B------:R-:W-:Y:S01]  /*8ba0*/  FMUL R13, R24.reuse, R13 ;  /* 0x0000000d180d7220 */ /* 0x040fe20000400000 */
[----:B------:R1:W-:Y:S01]  /*8bb0*/  STS.128 [R68+0x6000], R4 ;  /* 0x0060000444007388 */ /* 0x0003e20000000c00 */
        /* <DEDUP_REMOVED lines=8> */
[----:B------:R-:W-:Y:S01]  /*8c40*/  FFMA R15, R26, R32, R15 ;  /* 0x000000201a0f7223 */ /* 0x000fe2000000000f */
[C---:B------:R-:W-:Y:S01]  /*8c50*/  FMUL R16, R24.reuse, R16 ;  /* 0x0000001018107220 */ /* 0x040fe20000400000 */
[----:B------:R-:W-:Y:S01]  /*8c60*/  F2FP.TF32.F32.PACK_B R12, R12 ;  /* 0x0000000cff0c723e */ /* 0x000fe200024050ff */
[----:B------:R1:W-:Y:S01]  /*8c70*/  STS.128 [R67+0x6010], R8 ;  /* 0x0060100843007388 */ /* 0x0003e20000000c00 */
        /* <DEDUP_REMOVED lines=10> */
[----:B------:R-:W-:Y:S02]  /*8d20*/  F2FP.TF32.F32.PACK_B R16, R16 ;  /* 0x00000010ff10723e */ /* 0x000fe400024050ff */
[----:B------:R1:W-:Y:S01]  /*8d30*/  STS.128 [R66+0x6020], R12 ;  /* 0x0060200c42007388 */ /* 0x0003e20000000c00 */
[----:B------:R-:W-:Y:S02]  /*8d40*/  F2FP.TF32.F32.PACK_B R17, R17 ;  /* 0x00000011ff11723e */ /* 0x000fe400024050ff */
        /* <DEDUP_REMOVED lines=21> */
.L_x_146:
[----:B------:R-:W-:Y:S05]  /*8ea0*/  BSYNC.RECONVERGENT B0 ;  /* 0x0000000000007941 */ /* 0x000fea0003800200 */
.L_x_145:
[----:B------:R-:W-:Y:S01]  /*8eb0*/  BAR.SYNC.DEFER_BLOCKING 0x1, 0x80 ;  /* 0x0042000000007b1d */ /* 0x000fe20000010000 */
[----:B------:R-:W-:Y:S01]  /*8ec0*/  UISETP.NE.AND UP0, UPT, UR52, -0x4, UPT ;  /* 0xfffffffc3400788c */ /* 0x000fe2000bf05270 */
[----:B------:R-:W-:Y:S08]  /*8ed0*/  IADD3 R22, PT, PT, R22, 0x1, RZ ;  /* 0x0000000116167810 */ /* 0x000ff00007ffe0ff */
[----:B------:R-:W-:Y:S05]  /*8ee0*/  BRA.U !UP0, `(.L_x_147) ;  /* 0x0000000108287547 */ /* 0x000fea000b800000 */
[----:B------:R-:W-:Y:S01]  /*8ef0*/  ISETP.NE.AND P0, PT, R71, RZ, PT ;  /* 0x000000ff4700720c */ /* 0x000fe20003f05270 */
[----:B------:R-:W-:Y:S01]  /*8f00*/  IMAD.U32 R2, RZ, RZ, UR46 ;  /* 0x0000002eff027e24 */ /* 0x000fe2000f8e00ff */
[----:B------:R-:W-:Y:S01]  /*8f10*/  UIADD3 UR4, UPT, UPT, UR46, 0x1, URZ ;  /* 0x000000012e047890 */ /* 0x000fe2000fffe0ff */
[----:B------:R-:W-:Y:S03]  /*8f20*/  IMAD.U32 R0, RZ, RZ, UR47 ;  /* 0x0000002fff007e24 */ /* 0x000fe6000f8e00ff */
[----:B------:R-:W-:Y:S04]  /*8f30*/  UISETP.NE.AND UP0, UPT, UR4, 0x4, UPT ;  /* 0x000000040400788c */ /* 0x000fe8000bf05270 */
[----:B------:R-:W-:Y:S03]  /*8f40*/  USEL UR46, UR4, URZ, UP0 ;  /* 0x000000ff042e7287 */ /* 0x000fe60008000000 */
[----:B------:R-:W-:Y:S05]  /*8f50*/  @P0 LEA R2, R2, UR44, 0x3 ;  /* 0x0000002c02020c11 */ /* 0x000fea000f8e18ff */
[----:B------:R-:W-:Y:S05]  /*8f60*/  @P0 VIADD R2, R2, 0x60 ;  /* 0x0000006002020836 */ /* 0x000fea0000000000 */
[----:B------:R-:W-:Y:S04]  /*8f70*/  @P0 PRMT R0, R0, 0x654, R2 ;  /* 0x0000065400000816 */ /* 0x000fe80000000002 */
[----:B------:R3:W-:Y:S03]  /*8f80*/  @P0 SYNCS.ARRIVE.TRANS64.RED.A1T0 RZ, [R0+URZ], RZ ;  /* 0x000000ff00ff09a7 */ /* 0x0007e600081004ff */
.L_x_147:
[----:B------:R-:W-:Y:S01]  /*8f90*/  R2UR UR4, R58 ;  /* 0x000000003a0472ca */ /* 0x000fe200000e0000 */
[----:B------:R-:W-:Y:S01]  /*8fa0*/  UISETP.NE.AND UP0, UPT, UR62, URZ, UPT ;  /* 0x000000ff3e00728c */ /* 0x000fe2000bf05270 */
[----:B------:R-:W-:Y:S01]  /*8fb0*/  ISETP.NE.AND P0, PT, R61, 0x2, PT ;  /* 0x000000023d00780c */ /* 0x000fe20003f05270 */
[----:B------:R-:W-:Y:S01]  /*8fc0*/  UIADD3 UR20, UPT, UPT, UR37, UR63, URZ ;  /* 0x0000003f25147290 */ /* 0x000fe2000fffe0ff */
[----:B------:R-:W-:Y:S01]  /*8fd0*/  ISETP.NE.AND P1, PT, R22, 0x4, PT ;  /* 0x000000041600780c */ /* 0x000fe20003f25270 */
[----:B------:R-:W-:Y:S01]  /*8fe0*/  UIADD3 UR52, UPT, UPT, UR52, 0x4, URZ ;  /* 0x0000000434347890 */ /* 0x000fe2000fffe0ff */
[----:B------:R-:W-:Y:S01]  /*8ff0*/  SEL R2, RZ, 0x1, P0 ;  /* 0x00000001ff027807 */ /* 0x000fe20000000000 */
[----:B------:R-:W-:Y:S01]  /*9000*/  UMOV UR36, UR61 ;  /* 0x0000003d00247c82 */ /* 0x000fe20008000000 */
[----:B---3--:R-:W-:Y:S02]  /*9010*/  SEL R0, RZ, 0x1, P1 ;  /* 0x00000001ff007807 */ /* 0x008fe40000800000 */
[----:B------:R-:W-:Y:S02]  /*9020*/  LOP3.LUT R63, R63, R2, RZ, 0x3c, !PT ;  /* 0x000000023f3f7212 */ /* 0x000fe400078e3cff */
[----:B------:R-:W-:Y:S01]  /*9030*/  LOP3.LUT R64, R64, R0, RZ, 0x3c, !PT ;  /* 0x0000000040407212 */ /* 0x000fe200078e3cff */
[----:B------:R-:W-:Y:S01]  /*9040*/  UIADD3 UR16, UPT, UPT, UR38, UR4, URZ ;  /* 0x0000000426107290 */ /* 0x000fe2000fffe0ff */
[----:B------:R-:W-:Y:S02]  /*9050*/  SEL R61, R61, RZ, P0 ;  /* 0x000000ff3d3d7207 */ /* 0x000fe40000000000 */
[----:B------:R-:W-:Y:S01]  /*9060*/  SEL R22, R22, RZ, P1 ;  /* 0x000000ff16167207 */ /* 0x000fe20000800000 */
[----:B------:R-:W-:Y:S08]  /*9070*/  BRA.U UP0, `(.L_x_148) ;  /* 0xffffffc900fc7547 */ /* 0x000ff0000b83ffff */
[----:B------:R-:W3:Y:S01]  /*9080*/  LDCU.64 UR4, c[0x0][0x888] ;  /* 0x00011100ff0477ac */ /* 0x000ee20008000a00 */
[----:B------:R-:W4:Y:S01]  /*9090*/  LDCU.64 UR6, c[0x0][0x890] ;  /* 0x00011200ff0677ac */ /* 0x000f220008000a00 */
[----:B---3--:R-:W-:Y:S02]  /*90a0*/  ISETP.NE.U32.AND P2, PT, RZ, UR4, PT ;  /* 0x00000004ff007c0c */ /* 0x008fe4000bf45070 */
[----:B----4-:R-:W-:Y:S02]  /*90b0*/  ISETP.NE.U32.AND P1, PT, RZ, UR6, PT ;  /* 0x00000006ff007c0c */ /* 0x010fe4000bf25070 */
[----:B------:R-:W-:Y:S02]  /*90c0*/  ISETP.NE.AND.EX P2, PT, RZ, UR5, PT, P2 ;  /* 0x00000005ff007c0c */ /* 0x000fe4000bf45320 */
[----:B------:R-:W-:-:S13]  /*90d0*/  ISETP.NE.AND.EX P0, PT, RZ, UR7, PT, P1 ;  /* 0x00000007ff007c0c */ /* 0x000fda000bf05310 */
[----:B------:R-:W-:Y:S05]  /*90e0*/  @P2 BRA P0, `(.L_x_149) ;  /* 0x00000000003c2947 */ /* 0x000fea0000000000 */
[----:B------:R-:W-:-:S13]  /*90f0*/  ISETP.NE.AND.EX P1, PT, RZ, UR7, PT, P1 ;  /* 0x00000007ff007c0c */ /* 0x000fda000bf25310 */
[----:B------:R-:W-:Y:S05]  /*9100*/  @P1 BRA `(.L_x_150) ;  /* 0x00000000000c1947 */ /* 0x000fea0003800000 */
[----:B------:R-:W-:-:S13]  /*9110*/  FSETP.NEU.AND P0, PT, R26, RZ, PT ;  /* 0x000000ff1a00720b */ /* 0x000fda0003f0d000 */
[----:B------:R-:W-:Y:S05]  /*9120*/  @!P0 EXIT ;  /* 0x000000000000894d */ /* 0x000fea0003800000 */
[----:B------:R-:W-:Y:S05]  /*9130*/  BRA `(.L_x_149) ;  /* 0x0000000000287947 */ /* 0x000fea0003800000 */
.L_x_150:
[----:B------:R-:W-:Y:S01]  /*9140*/  ISETP.NE.AND P0, PT, R60, RZ, PT ;  /* 0x000000ff3c00720c */ /* 0x000fe20003f05270 */
[----:B------:R-:W-:-:S12]  /*9150*/  BSSY.RECONVERGENT B0, `(.L_x_149) ;  /* 0x0000008000007945 */ /* 0x000fd80003800200 */
[----:B------:R-:W-:Y:S05]  /*9160*/  @P0 BRA `(.L_x_151) ;  /* 0x0000000000100947 */ /* 0x000fea0003800000 */
[----:B------:R-:W-:-:S04]  /*9170*/  ISETP.NE.U32.AND P0, PT, RZ, UR4, PT ;  /* 0x00000004ff007c0c */ /* 0x000fc8000bf05070 */
[----:B------:R-:W-:-:S13]  /*9180*/  ISETP.NE.AND.EX P0, PT, RZ, UR5, PT, P0 ;  /* 0x00000005ff007c0c */ /* 0x000fda000bf05300 */
[----:B------:R-:W-:Y:S05]  /*9190*/  @!P0 EXIT ;  /* 0x000000000000894d */ /* 0x000fea0003800000 */
[----:B------:R-:W-:Y:S05]  /*91a0*/  BRA `(.L_x_152) ;  /* 0x0000000000087947 */ /* 0x000fea0003800000 */
.L_x_151:
[----:B------:R-:W-:-:S13]  /*91b0*/  FSETP.NEU.AND P0, PT, R26, RZ, PT ;  /* 0x000000ff1a00720b */ /* 0x000fda0003f0d000 */
[----:B------:R-:W-:Y:S05]  /*91c0*/  @!P0 EXIT ;  /* 0x000000000000894d */ /* 0x000fea0003800000 */
.L_x_152:
[----:B------:R-:W-:Y:S05]  /*91d0*/  BSYNC.RECONVERGENT B0 ;  /* 0x0000000000007941 */ /* 0x000fea0003800200 */
.L_x_149:
[----:B------:R-:W-:Y:S01]  /*91e0*/  ULEA UR6, UR46, UR44, 0x3 ;  /* 0x0000002c2e067291 */ /* 0x000fe2000f8e18ff */
[----:B------:R-:W-:-:S04]  /*91f0*/  DEPBAR.LE SB0, 0x0 ;  /* 0x000080000000791a */ /* 0x000fc80000000000 */
[----:B------:R-:W-:-:S04]  /*9200*/  UIADD3 UR6, UPT, UPT, UR6, 0x60, URZ ;  /* 0x0000006006067890 */ /* 0x000fc8000fffe0ff */
[----:B------:R-:W-:-:S09]  /*9210*/  UPRMT UR6, UR47, 0x654, UR6 ;  /* 0x000006542f067896 */ /* 0x000fd20008000006 */
[----:B------:R-:W-:Y:S01]  /*9220*/  SYNCS.ARRIVE.TRANS64.RED.A1T0 RZ, [UR6], RZ ;  /* 0x000000ffffff79a7 */ /* 0x000fe20008100406 */
[----:B------:R-:W-:Y:S05]  /*9230*/  EXIT ;  /* 0x000000000000794d */ /* 0x000fea0003800000 */
.L_x_24:
[----:B---3--:R3:W4:Y:S02]  /*9240*/  SYNCS.PHASECHK.TRANS64.TRYWAIT P0, [R0+URZ+0x100], R2 ;  /* 0x00010002000075a7 */ /* 0x00872400080011ff */
[----:B----4-:R-:W-:Y:S05]  /*9250*/  @!P0 NANOSLEEP.SYNCS 0x989680 ;  /* 0x009896800000895d */ /* 0x010fea0003900000 */
[----:B------:R-:W4:Y:S02]  /*9260*/  @!P0 SYNCS.PHASECHK.TRANS64 P0, [R0+URZ+0x100], R2 ;  /* 0x00010002000085a7 */ /* 0x000f2400080010ff */
[----:B----4-:R-:W-:Y:S05]  /*9270*/  @!P0 BRA `(.L_x_24) ;  /* 0xfffffffc00f08947 */ /* 0x010fea000383ffff */
[----:B------:R-:W-:Y:S05]  /*9280*/  BRA `(.L_x_153) ;  /* 0xffffff8800087947 */ /* 0x000fea000383ffff */
.L_x_27:
[----:B--2---:R-:W-:-:S07]  /*9290*/  MOV R0, UR5 ;  /* 0x0000000500007c02 */ /* 0x004fce0008000f00 */
.L_x_154:
[----:B--2---:R2:W3:Y:S02]  /*92a0*/  SYNCS.PHASECHK.TRANS64.TRYWAIT P0, [R0+URZ+0x20], R3 ;  /* 0x00002003000075a7 */ /* 0x0044e400080011ff */
[----:B---3--:R-:W-:Y:S05]  /*92b0*/  @!P0 NANOSLEEP.SYNCS 0x989680 ;  /* 0x009896800000895d */ /* 0x008fea0003900000 */
[----:B------:R-:W3:Y:S02]  /*92c0*/  @!P0 SYNCS.PHASECHK.TRANS64 P0, [R0+URZ+0x20], R3 ;  /* 0x00002003000085a7 */ /* 0x000ee400080010ff */
[----:B---3--:R-:W-:Y:S05]  /*92d0*/  @!P0 BRA `(.L_x_154) ;  /* 0xfffffffc00f08947 */ /* 0x008fea000383ffff */
[----:B------:R-:W-:Y:S05]  /*92e0*/  BRA `(.L_x_26) ;  /* 0xffffff8800607947 */ /* 0x000fea000383ffff */
.L_x_36:
[----:B-1----:R-:W-:-:S07]  /*92f0*/  MOV R0, UR6 ;  /* 0x0000000600007c02 */ /* 0x002fce0008000f00 */
.L_x_155:
[----:B-1----:R1:W2:Y:S02]  /*9300*/  SYNCS.PHASECHK.TRANS64.TRYWAIT P0, [R0+URZ+0x20], R3 ;  /* 0x00002003000075a7 */ /* 0x0022a400080011ff */
[----:B--2---:R-:W-:Y:S05]  /*9310*/  @!P0 NANOSLEEP.SYNCS 0x989680 ;  /* 0x009896800000895d */ /* 0x004fea0003900000 */
[----:B------:R-:W2:Y:S02]  /*9320*/  @!P0 SYNCS.PHASECHK.TRANS64 P0, [R0+URZ+0x20], R3 ;  /* 0x00002003000085a7 */ /* 0x000ea400080010ff */
[----:B--2---:R-:W-:Y:S05]  /*9330*/  @!P0 BRA `(.L_x_155) ;  /* 0xfffffffc00f08947 */ /* 0x004fea000383ffff */
[----:B------:R-:W-:Y:S05]  /*9340*/  BRA `(.L_x_35) ;  /* 0xffffff8c006c7947 */ /* 0x000fea000383ffff */
.L_x_43:
[----:B-1----:R1:W4:Y:S02]  /*9350*/  SYNCS.PHASECHK.TRANS64.TRYWAIT P0, [R3+URZ+0x90], R0 ;  /* 0x00009000030075a7 */ /* 0x00232400080011ff */
[----:B----4-:R-:W-:Y:S05]  /*9360*/  @!P0 NANOSLEEP.SYNCS 0x989680 ;  /* 0x009896800000895d */ /* 0x010fea0003900000 */
[----:B------:R-:W4:Y:S02]  /*9370*/  @!P0 SYNCS.PHASECHK.TRANS64 P0, [R3+URZ+0x90], R0 ;  /* 0x00009000030085a7 */ /* 0x000f2400080010ff */
[----:B----4-:R-:W-:Y:S05]  /*9380*/  @!P0 BRA `(.L_x_43) ;  /* 0xfffffffc00f08947 */ /* 0x010fea000383ffff */
[----:B------:R-:W-:Y:S05]  /*9390*/  BRA `(.L_x_156) ;  /* 0xffffff9000587947 */ /* 0x000fea000383ffff */
.L_x_47:
[----:B------:R-:W-:-:S07]  /*93a0*/  MOV R0, UR4 ;  /* 0x0000000400007c02 */ /* 0x000fce0008000f00 */
.L_x_157:
[----:B-1----:R1:W2:Y:S02]  /*93b0*/  SYNCS.PHASECHK.TRANS64.TRYWAIT P0, [R0+URZ], R2 ;  /* 0x00000002000075a7 */ /* 0x0022a400080011ff */
[----:B--2---:R-:W-:Y:S05]  /*93c0*/  @!P0 NANOSLEEP.SYNCS 0x989680 ;  /* 0x009896800000895d */ /* 0x004fea0003900000 */
[----:B------:R-:W2:Y:S02]  /*93d0*/  @!P0 SYNCS.PHASECHK.TRANS64 P0, [R0+URZ], R2 ;  /* 0x00000002000085a7 */ /* 0x000ea400080010ff */
[----:B--2---:R-:W-:Y:S05]  /*93e0*/  @!P0 BRA `(.L_x_157) ;  /* 0xfffffffc00f08947 */ /* 0x004fea000383ffff */
[----:B------:R-:W-:Y:S05]  /*93f0*/  BRA `(.L_x_158) ;  /* 0xffffff9800007947 */ /* 0x000fea000383ffff */
.L_x_48:
[----:B------:R-:W-:-:S07]  /*9400*/  MOV R0, UR5 ;  /* 0x0000000500007c02 */ /* 0x000fce0008000f00 */
.L_x_159:
[----:B-1----:R1:W2:Y:S02]  /*9410*/  SYNCS.PHASECHK.TRANS64.TRYWAIT P0, [R0+URZ], R3 ;  /* 0x00000003000075a7 */ /* 0x0022a400080011ff */
[----:B--2---:R-:W-:Y:S05]  /*9420*/  @!P0 NANOSLEEP.SYNCS 0x989680 ;  /* 0x009896800000895d */ /* 0x004fea0003900000 */
[----:B------:R-:W2:Y:S02]  /*9430*/  @!P0 SYNCS.PHASECHK.TRANS64 P0, [R0+URZ], R3 ;  /* 0x00000003000085a7 */ /* 0x000ea400080010ff */
[----:B--2---:R-:W-:Y:S05]  /*9440*/  @!P0 BRA `(.L_x_159) ;  /* 0xfffffffc00f08947 */ /* 0x004fea000383ffff */
[----:B------:R-:W-:Y:S05]  /*9450*/  BRA `(.L_x_160) ;  /* 0xffffff98000c7947 */ /* 0x000fea000383ffff */
.L_x_49:
[----:B------:R-:W-:-:S07]  /*9460*/  MOV R0, UR5 ;  /* 0x0000000500007c02 */ /* 0x000fce0008000f00 */
.L_x_161:
[----:B-1----:R1:W2:Y:S02]  /*9470*/  SYNCS.PHASECHK.TRANS64.TRYWAIT P0, [R0+URZ], R3 ;  /* 0x00000003000075a7 */ /* 0x0022a400080011ff */
[----:B--2---:R-:W-:Y:S05]  /*9480*/  @!P0 NANOSLEEP.SYNCS 0x989680 ;  /* 0x009896800000895d */ /* 0x004fea0003900000 */
[----:B------:R-:W2:Y:S02]  /*9490*/  @!P0 SYNCS.PHASECHK.TRANS64 P0, [R0+URZ], R3 ;  /* 0x00000003000085a7 */ /* 0x000ea400080010ff */
[----:B--2---:R-:W-:Y:S05]  /*94a0*/  @!P0 BRA `(.L_x_161) ;  /* 0xfffffffc00f08947 */ /* 0x004fea000383ffff */
[----:B------:R-:W-:Y:S05]  /*94b0*/  BRA `(.L_x_162) ;  /* 0xffffff9800187947 */ /* 0x000fea000383ffff */
.L_x_52:
[----:B--2---:R2:W3:Y:S02]  /*94c0*/  SYNCS.PHASECHK.TRANS64.TRYWAIT P0, [R2+URZ+0xf0], R4 ;  /* 0x0000f004020075a7 */ /* 0x0044e400080011ff */
[----:B---3--:R-:W-:Y:S05]  /*94d0*/  @!P0 NANOSLEEP.SYNCS 0x989680 ;  /* 0x009896800000895d */ /* 0x008fea0003900000 */
[----:B------:R-:W3:Y:S02]  /*94e0*/  @!P0 SYNCS.PHASECHK.TRANS64 P0, [R2+URZ+0xf0], R4 ;  /* 0x0000f004020085a7 */ /* 0x000ee400080010ff */
[----:B---3--:R-:W-:Y:S05]  /*94f0*/  @!P0 BRA `(.L_x_52) ;  /* 0xfffffffc00f08947 */ /* 0x008fea000383ffff */
[----:B------:R-:W-:Y:S05]  /*9500*/  BRA `(.L_x_163) ;  /* 0xffffff9800747947 */ /* 0x000fea000383ffff */
.L_x_53:
[----:B------:R-:W-:-:S07]  /*9510*/  MOV R2, UR4 ;  /* 0x0000000400027c02 */ /* 0x000fce0008000f00 */
.L_x_164:
[----:B--2---:R2:W3:Y:S02]  /*9520*/  SYNCS.PHASECHK.TRANS64.TRYWAIT P0, [R2+URZ+0xa0], R5 ;  /* 0x0000a005020075a7 */ /* 0x0044e400080011ff */
[----:B---3--:R-:W-:Y:S05]  /*9530*/  @!P0 NANOSLEEP.SYNCS 0x989680 ;  /* 0x009896800000895d */ /* 0x008fea0003900000 */
[----:B------:R-:W3:Y:S02]  /*9540*/  @!P0 SYNCS.PHASECHK.TRANS64 P0, [R2+URZ+0xa0], R5 ;  /* 0x0000a005020085a7 */ /* 0x000ee400080010ff */
[----:B---3--:R-:W-:Y:S05]  /*9550*/  @!P0 BRA `(.L_x_164) ;  /* 0xfffffffc00f08947 */ /* 0x008fea000383ffff */
[----:B------:R-:W-:Y:S05]  /*9560*/  BRA `(.L_x_165) ;  /* 0xffffff9800847947 */ /* 0x000fea000383ffff */
.L_x_54:
[----:B--2---:R2:W3:Y:S02]  /*9570*/  SYNCS.PHASECHK.TRANS64.TRYWAIT P1, [R2+URZ+0x90], R4 ;  /* 0x00009004020075a7 */ /* 0x0044e400080211ff */
[----:B---3--:R-:W-:Y:S05]  /*9580*/  @!P1 NANOSLEEP.SYNCS 0x989680 ;  /* 0x009896800000995d */ /* 0x008fea0003900000 */
[----:B------:R-:W3:Y:S02]  /*9590*/  @!P1 SYNCS.PHASECHK.TRANS64 P1, [R2+URZ+0x90], R4 ;  /* 0x00009004020095a7 */ /* 0x000ee400080210ff */
[----:B---3--:R-:W-:Y:S05]  /*95a0*/  @!P1 BRA `(.L_x_54) ;  /* 0xfffffffc00f09947 */ /* 0x008fea000383ffff */
[----:B------:R-:W-:Y:S05]  /*95b0*/  BRA `(.L_x_166) ;  /* 0xffffff9800b47947 */ /* 0x000fea000383ffff */
.L_x_57:
[----:B------:R-:W-:-:S07]  /*95c0*/  MOV R0, UR4 ;  /* 0x0000000400007c02 */ /* 0x000fce0008000f00 */
.L_x_167:
[----:B--2---:R2:W3:Y:S02]  /*95d0*/  SYNCS.PHASECHK.TRANS64.TRYWAIT P0, [R0+URZ+0xa0], R2 ;  /* 0x0000a002000075a7 */ /* 0x0044e400080011ff */
[----:B---3--:R-:W-:Y:S05]  /*95e0*/  @!P0 NANOSLEEP.SYNCS 0x989680 ;  /* 0x009896800000895d */ /* 0x008fea0003900000 */
[----:B------:R-:W3:Y:S02]  /*95f0*/  @!P0 SYNCS.PHASECHK.TRANS64 P0, [R0+URZ+0xa0], R2 ;  /* 0x0000a002000085a7 */ /* 0x000ee400080010ff */
[----:B---3--:R-:W-:Y:S05]  /*9600*/  @!P0 BRA `(.L_x_167) ;  /* 0xfffffffc00f08947 */ /* 0x008fea000383ffff */
[----:B------:R-:W-:Y:S05]  /*9610*/  BRA `(.L_x_56) ;  /* 0xffffff9c00087947 */ /* 0x000fea000383ffff */
.L_x_66:
[----:B--2---:R-:W-:-:S04]  /*9620*/  MOV R5, UR5 ;  /* 0x0000000500057c02 */ /* 0x004fc80008000f00 */
[----:B------:R2:W3:Y:S03]  /*9630*/  SYNCS.PHASECHK.TRANS64.TRYWAIT P0, [R5+URZ+0x8], R6 ;  /* 0x00000806050075a7 */ /* 0x0004e600080011ff */
[----:B---3--:R-:W-:Y:S05]  /*9640*/  @!P0 NANOSLEEP.SYNCS 0x989680 ;  /* 0x009896800000895d */ /* 0x008fea0003900000 */
[----:B------:R-:W3:Y:S02]  /*9650*/  @!P0 SYNCS.PHASECHK.TRANS64 P0, [R5+URZ+0x8], R6 ;  /* 0x00000806050085a7 */ /* 0x000ee400080010ff */
[----:B---3--:R-:W-:Y:S05]  /*9660*/  @!P0 BRA `(.L_x_66) ;  /* 0xfffffffc00ec8947 */ /* 0x008fea000383ffff */
[----:B------:R-:W-:Y:S05]  /*9670*/  BRA `(.L_x_65) ;  /* 0xffffff9c00bc7947 */ /* 0x000fea000383ffff */
.L_x_68:
[----:B------:R-:W-:Y:S01]  /*9680*/  BSSY B0, `(.L_x_168) ;  /* 0x0000006000007945 */ /* 0x000fe20003800000 */
[----:B------:R-:W-:-:S07]  /*9690*/  MOV R15, 0xffffffff ;  /* 0xffffffff000f7802 */ /* 0x000fce0000000f00 */
[----:B-12--5:R-:W-:Y:S05]  /*96a0*/  WARPSYNC.COLLECTIVE R15, `(.L_x_169) ;  /* 0x000000000f0c7348 */ /* 0x026fea0003c00000 */
[----:B------:R-:W-:Y:S02]  /*96b0*/  ELECT P6, UR79, PT ;  /* 0x00000000004f782f */ /* 0x000fe400038c0000 */
[----:B------:R-:W-:Y:S01]  /*96c0*/  MOV R14, UR79 ;  /* 0x0000004f000e7c02 */ /* 0x000fe20008000f00 */
[----:B-12--5:R-:W-:Y:S10]  /*96d0*/  ENDCOLLECTIVE ;  /* 0x000000000000791b */ /* 0x026ff40003800000 */
.L_x_169:
[----:B------:R-:W-:Y:S05]  /*96e0*/  BSYNC B0 ;  /* 0x0000000000007941 */ /* 0x000fea0003800000 */
.L_x_168:
[----:B------:R-:W-:Y:S01]  /*96f0*/  PLOP3.LUT P0, PT, P6, PT, PT, 0x80, 0x8 ;  /* 0x000000000008781c */ /* 0x000fe2000370f070 */
[----:B------:R-:W-:-:S12]  /*9700*/  BRA `(.L_x_170) ;  /* 0xffffff9c00e87947 */ /* 0x000fd8000383ffff */
.L_x_70:
[----:B--2---:R-:W-:-:S04]  /*9710*/  MOV R0, UR5 ;  /* 0x0000000500007c02 */ /* 0x004fc80008000f00 */
[----:B------:R2:W3:Y:S03]  /*9720*/  SYNCS.PHASECHK.TRANS64.TRYWAIT P0, [R0+URZ+0x8], R4 ;  /* 0x00000804000075a7 */ /* 0x0004e600080011ff */
[----:B---3--:R-:W-:Y:S05]  /*9730*/  @!P0 NANOSLEEP.SYNCS 0x989680 ;  /* 0x009896800000895d */ /* 0x008fea0003900000 */
[----:B------:R-:W3:Y:S02]  /*9740*/  @!P0 SYNCS.PHASECHK.TRANS64 P0, [R0+URZ+0x8], R4 ;  /* 0x00000804000085a7 */ /* 0x000ee400080010ff */
[----:B---3--:R-:W-:Y:S05]  /*9750*/  @!P0 BRA `(.L_x_70) ;  /* 0xfffffffc00ec8947 */ /* 0x008fea000383ffff */
[----:B------:R-:W-:Y:S05]  /*9760*/  BRA `(.L_x_69) ;  /* 0xffffff9c00ec7947 */ /* 0x000fea000383ffff */
.L_x_71:
[----:B-1----:R1:W2:Y:S02]  /*9770*/  SYNCS.PHASECHK.TRANS64.TRYWAIT P0, [R0+URZ+0x90], R4 ;  /* 0x00009004000075a7 */ /* 0x0022a400080011ff */
[----:B--2---:R-:W-:Y:S05]  /*9780*/  @!P0 NANOSLEEP.SYNCS 0x989680 ;  /* 0x009896800000895d */ /* 0x004fea0003900000 */
[----:B------:R-:W2:Y:S02]  /*9790*/  @!P0 SYNCS.PHASECHK.TRANS64 P0, [R0+URZ+0x90], R4 ;  /* 0x00009004000085a7 */ /* 0x000ea400080010ff */
[----:B--2---:R-:W-:Y:S05]  /*97a0*/  @!P0 BRA `(.L_x_71) ;  /* 0xfffffffc00f08947 */ /* 0x004fea000383ffff */
[----:B------:R-:W-:Y:S05]  /*97b0*/  BRA `(.L_x_171) ;  /* 0xffffffa000f87947 */ /* 0x000fea000383ffff */
.L_x_73:
[----:B------:R-:W-:-:S07]  /*97c0*/  MOV R0, UR46 ;  /* 0x0000002e00007c02 */ /* 0x000fce0008000f00 */
.L_x_172:
[----:B-1----:R1:W2:Y:S02]  /*97d0*/  SYNCS.PHASECHK.TRANS64.TRYWAIT P0, [R0+URZ+0xd0], R4 ;  /* 0x0000d004000075a7 */ /* 0x0022a400080011ff */
[----:B--2---:R-:W-:Y:S05]  /*97e0*/  @!P0 NANOSLEEP.SYNCS 0x989680 ;  /* 0x009896800000895d */ /* 0x004fea0003900000 */
[----:B------:R-:W2:Y:S02]  /*97f0*/  @!P0 SYNCS.PHASECHK.TRANS64 P0, [R0+URZ+0xd0], R4 ;  /* 0x0000d004000085a7 */ /* 0x000ea400080010ff */
[----:B--2---:R-:W-:Y:S05]  /*9800*/  @!P0 BRA `(.L_x_172) ;  /* 0xfffffffc00f08947 */ /* 0x004fea000383ffff */
[----:B------:R-:W-:Y:S05]  /*9810*/  BRA `(.L_x_173) ;  /* 0xffffffa400447947 */ /* 0x000fea000383ffff */
.L_x_76:
[----:B------:R-:W-:Y:S07]  /*9820*/  MOV R0, UR7 ;  /* 0x0000000700007c02 */ /* 0x000fee0008000f00 */
.L_x_174:
[----:B-1----:R1:W2:Y:S02]  /*9830*/  SYNCS.PHASECHK.TRANS64.TRYWAIT P0, [R0+URZ], R4 ;  /* 0x00000004000075a7 */ /* 0x0022a400080011ff */
[----:B--2---:R-:W-:Y:S05]  /*9840*/  @!P0 NANOSLEEP.SYNCS 0x989680 ;  /* 0x009896800000895d */ /* 0x004fea0003900000 */
[----:B------:R-:W2:Y:S02]  /*9850*/  @!P0 SYNCS.PHASECHK.TRANS64 P0, [R0+URZ], R4 ;  /* 0x00000004000085a7 */ /* 0x000ea400080010ff */
[----:B--2---:R-:W-:Y:S05]  /*9860*/  @!P0 BRA `(.L_x_174) ;  /* 0xfffffffc00f08947 */ /* 0x004fea000383ffff */
[----:B------:R-:W-:Y:S05]  /*9870*/  BRA `(.L_x_75) ;  /* 0xffffffa400587947 */ /* 0x000fea000383ffff */
.L_x_80:
[----:B-1----:R-:W-:-:S07]  /*9880*/  MOV R0, UR4 ;  /* 0x0000000400007c02 */ /* 0x002fce0008000f00 */
.L_x_175:
[----:B-1----:R1:W2:Y:S02]  /*9890*/  SYNCS.PHASECHK.TRANS64.TRYWAIT P0, [R0+URZ], R2 ;  /* 0x00000002000075a7 */ /* 0x0022a400080011ff */
[----:B--2---:R-:W-:Y:S05]  /*98a0*/  @!P0 NANOSLEEP.SYNCS 0x989680 ;  /* 0x009896800000895d */ /* 0x004fea0003900000 */
[----:B------:R-:W2:Y:S02]  /*98b0*/  @!P0 SYNCS.PHASECHK.TRANS64 P0, [R0+URZ], R2 ;  /* 0x00000002000085a7 */ /* 0x000ea400080010ff */
[----:B--2---:R-:W-:Y:S05]  /*98c0*/  @!P0 BRA `(.L_x_175) ;  /* 0xfffffffc00f08947 */ /* 0x004fea000383ffff */
[----:B------:R-:W-:Y:S05]  /*98d0*/  BRA `(.L_x_176) ;  /* 0xffffffa8009c7947 */ /* 0x000fea000383ffff */
.L_x_81:
[----:B------:R-:W-:-:S07]  /*98e0*/  MOV R0, UR5 ;  /* 0x0000000500007c02 */ /* 0x000fce0008000f00 */
.L_x_177:
[----:B-1----:R1:W2:Y:S02]  /*98f0*/  SYNCS.PHASECHK.TRANS64.TRYWAIT P0, [R0+URZ], R3 ;  /* 0x00000003000075a7 */ /* 0x0022a400080011ff */
[----:B--2---:R-:W-:Y:S05]  /*9900*/  @!P0 NANOSLEEP.SYNCS 0x989680 ;  /* 0x009896800000895d */ /* 0x004fea0003900000 */
[----:B------:R-:W2:Y:S02]  /*9910*/  @!P0 SYNCS.PHASECHK.TRANS64 P0, [R0+URZ], R3 ;  /* 0x00000003000085a7 */ /* 0x000ea400080010ff */
[----:B--2---:R-:W-:Y:S05]  /*9920*/  @!P0 BRA `(.L_x_177) ;  /* 0xfffffffc00f08947 */ /* 0x004fea000383ffff */
[----:B------:R-:W-:Y:S05]  /*9930*/  BRA `(.L_x_178) ;  /* 0xffffffa800a87947 */ /* 0x000fea000383ffff */
.L_x_82:
[----:B------:R-:W-:-:S07]  /*9940*/  MOV R0, UR5 ;  /* 0x0000000500007c02 */ /* 0x000fce0008000f00 */
.L_x_179:
[----:B-1----:R1:W2:Y:S02]  /*9950*/  SYNCS.PHASECHK.TRANS64.TRYWAIT P0, [R0+URZ], R3 ;  /* 0x00000003000075a7 */ /* 0x0022a400080011ff */
[----:B--2---:R-:W-:Y:S05]  /*9960*/  @!P0 NANOSLEEP.SYNCS 0x989680 ;  /* 0x009896800000895d */ /* 0x004fea0003900000 */
[----:B------:R-:W2:Y:S02]  /*9970*/  @!P0 SYNCS.PHASECHK.TRANS64 P0, [R0+URZ], R3 ;  /* 0x00000003000085a7 */ /* 0x000ea400080010ff */
[----:B--2---:R-:W-:Y:S05]  /*9980*/  @!P0 BRA `(.L_x_179) ;  /* 0xfffffffc00f08947 */ /* 0x004fea000383ffff */
[----:B------:R-:W-:Y:S05]  /*9990*/  BRA `(.L_x_180) ;  /* 0xffffffa800b47947 */ /* 0x000fea000383ffff */
.L_x_85:
[----:B------:R-:W-:-:S07]  /*99a0*/  MOV R0, UR41 ;  /* 0x0000002900007c02 */ /* 0x000fce0008000f00 */
.L_x_181:
[----:B-1----:R1:W2:Y:S02]  /*99b0*/  SYNCS.PHASECHK.TRANS64.TRYWAIT P1, [R0+URZ+0x110], R2 ;  /* 0x00011002000075a7 */ /* 0x0022a400080211ff */
[----:B--2---:R-:W-:Y:S05]  /*99c0*/  @!P1 NANOSLEEP.SYNCS 0x989680 ;  /* 0x009896800000995d */ /* 0x004fea0003900000 */
[----:B------:R-:W2:Y:S02]  /*99d0*/  @!P1 SYNCS.PHASECHK.TRANS64 P1, [R0+URZ+0x110], R2 ;  /* 0x00011002000095a7 */ /* 0x000ea400080210ff */
[----:B--2---:R-:W-:Y:S05]  /*99e0*/  @!P1 BRA `(.L_x_181) ;  /* 0xfffffffc00f09947 */ /* 0x004fea000383ffff */
[----:B------:R-:W-:Y:S05]  /*99f0*/  BRA `(.L_x_182) ;  /* 0xffffffac00007947 */ /* 0x000fea000383ffff */
.L_x_90:
[----:B---3--:R3:W4:Y:S02]  /*9a00*/  SYNCS.PHASECHK.TRANS64.TRYWAIT P0, [R12+URZ+0x90], R0 ;  /* 0x000090000c0075a7 */ /* 0x00872400080011ff */
[----:B----4-:R-:W-:Y:S05]  /*9a10*/  @!P0 NANOSLEEP.SYNCS 0x989680 ;  /* 0x009896800000895d */ /* 0x010fea0003900000 */
[----:B------:R-:W4:Y:S02]  /*9a20*/  @!P0 SYNCS.PHASECHK.TRANS64 P0, [R12+URZ+0x90], R0 ;  /* 0x000090000c0085a7 */ /* 0x000f2400080010ff */
[----:B----4-:R-:W-:Y:S05]  /*9a30*/  @!P0 BRA `(.L_x_90) ;  /* 0xfffffffc00f08947 */ /* 0x010fea000383ffff */
[----:B------:R-:W-:Y:S05]  /*9a40*/  BRA `(.L_x_183) ;  /* 0xffffffb000287947 */ /* 0x000fea000383ffff */
.L_x_93:
[----:B-1----:R-:W-:Y:S07]  /*9a50*/  MOV R0, UR21 ;  /* 0x0000001500007c02 */ /* 0x002fee0008000f00 */
.L_x_184:
[----:B-1----:R1:W3:Y:S02]  /*9a60*/  SYNCS.PHASECHK.TRANS64.TRYWAIT P2, [R0+URZ+0x88], R6 ;  /* 0x00008806000075a7 */ /* 0x0022e400080411ff */
[----:B---3--:R-:W-:Y:S05]  /*9a70*/  @!P2 NANOSLEEP.SYNCS 0x989680 ;  /* 0x009896800000a95d */ /* 0x008fea0003900000 */
[----:B------:R-:W3:Y:S02]  /*9a80*/  @!P2 SYNCS.PHASECHK.TRANS64 P2, [R0+URZ+0x88], R6 ;  /* 0x000088060000a5a7 */ /* 0x000ee400080410ff */
[----:B---3--:R-:W-:Y:S05]  /*9a90*/  @!P2 BRA `(.L_x_184) ;  /* 0xfffffffc00f0a947 */ /* 0x008fea000383ffff */
[----:B------:R-:W-:Y:S05]  /*9aa0*/  BRA `(.L_x_92) ;  /* 0xffffffb400907947 */ /* 0x000fea000383ffff */
.L_x_96:
[----:B------:R-:W-:Y:S07]  /*9ab0*/  MOV R0, UR21 ;  /* 0x0000001500007c02 */ /* 0x000fee0008000f00 */
.L_x_185:
[----:B-1----:R1:W3:Y:S02]  /*9ac0*/  SYNCS.PHASECHK.TRANS64.TRYWAIT P0, [R0+URZ+0x60], R9 ;  /* 0x00006009000075a7 */ /* 0x0022e400080011ff */
[----:B---3--:R-:W-:Y:S05]  /*9ad0*/  @!P0 NANOSLEEP.SYNCS 0x989680 ;  /* 0x009896800000895d */ /* 0x008fea0003900000 */
[----:B------:R-:W3:Y:S02]  /*9ae0*/  @!P0 SYNCS.PHASECHK.TRANS64 P0, [R0+URZ+0x60], R9 ;  /* 0x00006009000085a7 */ /* 0x000ee400080010ff */
[----:B---3--:R-:W-:Y:S05]  /*9af0*/  @!P0 BRA `(.L_x_185) ;  /* 0xfffffffc00f08947 */ /* 0x008fea000383ffff */
[----:B------:R-:W-:Y:S05]  /*9b00*/  BRA `(.L_x_186) ;  /* 0xffffffb400ec7947 */ /* 0x000fea000383ffff */
.L_x_97:
[----:B------:R-:W-:Y:S07]  /*9b10*/  MOV R0, UR21 ;  /* 0x0000001500007c02 */ /* 0x000fee0008000f00 */
.L_x_187:
[----:B-1----:R1:W3:Y:S02]  /*9b20*/  SYNCS.PHASECHK.TRANS64.TRYWAIT P0, [R0+URZ+0x68], R9 ;  /* 0x00006809000075a7 */ /* 0x0022e400080011ff */
[----:B---3--:R-:W-:Y:S05]  /*9b30*/  @!P0 NANOSLEEP.SYNCS 0x989680 ;  /* 0x009896800000895d */ /* 0x008fea0003900000 */
[----:B------:R-:W3:Y:S02]  /*9b40*/  @!P0 SYNCS.PHASECHK.TRANS64 P0, [R0+URZ+0x68], R9 ;  /* 0x00006809000085a7 */ /* 0x000ee400080010ff */
[----:B---3--:R-:W-:Y:S05]  /*9b50*/  @!P0 BRA `(.L_x_187) ;  /* 0xfffffffc00f08947 */ /* 0x008fea000383ffff */
[----:B------:R-:W-:Y:S05]  /*9b60*/  BRA `(.L_x_188) ;  /* 0xffffffb800287947 */ /* 0x000fea000383ffff */
.L_x_98:
[----:B------:R-:W-:Y:S07]  /*9b70*/  MOV R0, UR21 ;  /* 0x0000001500007c02 */ /* 0x000fee0008000f00 */
.L_x_189:
[----:B-1----:R1:W3:Y:S02]  /*9b80*/  SYNCS.PHASECHK.TRANS64.TRYWAIT P0, [R0+URZ+0x70], R9 ;  /* 0x00007009000075a7 */ /* 0x0022e400080011ff */
[----:B---3--:R-:W-:Y:S05]  /*9b90*/  @!P0 NANOSLEEP.SYNCS 0x989680 ;  /* 0x009896800000895d */ /* 0x008fea0003900000 */
[----:B------:R-:W3:Y:S02]  /*9ba0*/  @!P0 SYNCS.PHASECHK.TRANS64 P0, [R0+URZ+0x70], R9 ;  /* 0x00007009000085a7 */ /* 0x000ee400080010ff */
[----:B---3--:R-:W-:Y:S05]  /*9bb0*/  @!P0 BRA `(.L_x_189) ;  /* 0xfffffffc00f08947 */ /* 0x008fea000383ffff */
[----:B------:R-:W-:Y:S05]  /*9bc0*/  BRA `(.L_x_190) ;  /* 0xffffffb800707947 */ /* 0x000fea000383ffff */
.L_x_99:
[----:B------:R-:W-:Y:S07]  /*9bd0*/  MOV R0, UR21 ;  /* 0x0000001500007c02 */ /* 0x000fee0008000f00 */
.L_x_191:
[----:B-1----:R1:W3:Y:S02]  /*9be0*/  SYNCS.PHASECHK.TRANS64.TRYWAIT P0, [R0+URZ+0x78], R9 ;  /* 0x00007809000075a7 */ /* 0x0022e400080011ff */
[----:B---3--:R-:W-:Y:S05]  /*9bf0*/  @!P0 NANOSLEEP.SYNCS 0x989680 ;  /* 0x009896800000895d */ /* 0x008fea0003900000 */
[----:B------:R-:W3:Y:S02]  /*9c00*/  @!P0 SYNCS.PHASECHK.TRANS64 P0, [R0+URZ+0x78], R9 ;  /* 0x00007809000085a7 */ /* 0x000ee400080010ff */
[----:B---3--:R-:W-:Y:S05]  /*9c10*/  @!P0 BRA `(.L_x_191) ;  /* 0xfffffffc00f08947 */ /* 0x008fea000383ffff */
[----:B------:R-:W-:Y:S05]  /*9c20*/  BRA `(.L_x_192) ;  /* 0xffffffb800b47947 */ /* 0x000fea000383ffff */
.L_x_101:
[----:B------:R-:W-:-:S07]  /*9c30*/  MOV R0, UR21 ;  /* 0x0000001500007c02 */ /* 0x000fce0008000f00 */
.L_x_193:
[----:B-1----:R1:W4:Y:S02]  /*9c40*/  SYNCS.PHASECHK.TRANS64.TRYWAIT P0, [R0+URZ+0x60], R2 ;  /* 0x00006002000075a7 */ /* 0x00232400080011ff */
[----:B----4-:R-:W-:Y:S05]  /*9c50*/  @!P0 NANOSLEEP.SYNCS 0x989680 ;  /* 0x009896800000895d */ /* 0x010fea0003900000 */
[----:B------:R-:W4:Y:S02]  /*9c60*/  @!P0 SYNCS.PHASECHK.TRANS64 P0, [R0+URZ+0x60], R2 ;  /* 0x00006002000085a7 */ /* 0x000f2400080010ff */
[----:B----4-:R-:W-:Y:S05]  /*9c70*/  @!P0 BRA `(.L_x_193) ;  /* 0xfffffffc00f08947 */ /* 0x010fea000383ffff */
[----:B------:R-:W-:Y:S05]  /*9c80*/  BRA `(.L_x_194) ;  /* 0xffffffbc00287947 */ /* 0x000fea000383ffff */
.L_x_102:
[----:B-1----:R-:W-:-:S07]  /*9c90*/  MOV R0, UR21 ;  /* 0x0000001500007c02 */ /* 0x002fce0008000f00 */
.L_x_195:
[----:B-1----:R1:W4:Y:S02]  /*9ca0*/  SYNCS.PHASECHK.TRANS64.TRYWAIT P0, [R0+URZ+0x68], R2 ;  /* 0x00006802000075a7 */ /* 0x00232400080011ff */
[----:B----4-:R-:W-:Y:S05]  /*9cb0*/  @!P0 NANOSLEEP.SYNCS 0x989680 ;  /* 0x009896800000895d */ /* 0x010fea0003900000 */
[----:B------:R-:W4:Y:S02]  /*9cc0*/  @!P0 SYNCS.PHASECHK.TRANS64 P0, [R0+URZ+0x68], R2 ;  /* 0x00006802000085a7 */ /* 0x000f2400080010ff */
[----:B----4-:R-:W-:Y:S05]  /*9cd0*/  @!P0 BRA `(.L_x_195) ;  /* 0xfffffffc00f08947 */ /* 0x010fea000383ffff */
[----:B------:R-:W-:Y:S05]  /*9ce0*/  BRA `(.L_x_196) ;  /* 0xffffffbc00187947 */ /* 0x000fea000383ffff */
.L_x_103:
[----:B-1----:R-:W-:-:S07]  /*9cf0*/  MOV R0, UR21 ;  /* 0x0000001500007c02 */ /* 0x002fce0008000f00 */
.L_x_197:
[----:B-1----:R1:W4:Y:S02]  /*9d00*/  SYNCS.PHASECHK.TRANS64.TRYWAIT P0, [R0+URZ+0x70], R2 ;  /* 0x00007002000075a7 */ /* 0x00232400080011ff */
[----:B----4-:R-:W-:Y:S05]  /*9d10*/  @!P0 NANOSLEEP.SYNCS 0x989680 ;  /* 0x009896800000895d */ /* 0x010fea0003900000 */
[----:B------:R-:W4:Y:S02]  /*9d20*/  @!P0 SYNCS.PHASECHK.TRANS64 P0, [R0+URZ+0x70], R2 ;  /* 0x00007002000085a7 */ /* 0x000f2400080010ff */
[----:B----4-:R-:W-:Y:S05]  /*9d30*/  @!P0 BRA `(.L_x_197) ;  /* 0xfffffffc00f08947 */ /* 0x010fea000383ffff */
[----:B------:R-:W-:Y:S05]  /*9d40*/  BRA `(.L_x_198) ;  /* 0xffffffbc00087947 */ /* 0x000fea000383ffff */
.L_x_105:
[----:B--2---:R2:W3:Y:S02]  /*9d50*/  SYNCS.PHASECHK.TRANS64.TRYWAIT P0, [R3+URZ+0x90], R0 ;  /* 0x00009000030075a7 */ /* 0x0044e400080011ff */
[----:B---3--:R-:W-:Y:S05]  /*9d60*/  @!P0 NANOSLEEP.SYNCS 0x989680 ;  /* 0x009896800000895d */ /* 0x008fea0003900000 */
[----:B------:R-:W3:Y:S02]  /*9d70*/  @!P0 SYNCS.PHASECHK.TRANS64 P0, [R3+URZ+0x90], R0 ;  /* 0x00009000030085a7 */ /* 0x000ee400080010ff */
[----:B---3--:R-:W-:Y:S05]  /*9d80*/  @!P0 BRA `(.L_x_105) ;  /* 0xfffffffc00f08947 */ /* 0x008fea000383ffff */
[----:B------:R-:W-:Y:S05]  /*9d90*/  BRA `(.L_x_199) ;  /* 0xffffffbc00c87947 */ /* 0x000fea000383ffff */
.L_x_116:
[----:B-1----:R-:W-:Y:S04]  /*9da0*/  MOV R2, UR44 ;  /* 0x0000002c00027c02 */ /* 0x002fe80008000f00 */
[----:B------:R1:W2:Y:S03]  /*9db0*/  SYNCS.PHASECHK.TRANS64.TRYWAIT P0, [R2+URZ+0x40], R3 ;  /* 0x00004003020075a7 */ /* 0x0002a600080011ff */
[----:B--2---:R-:W-:Y:S05]  /*9dc0*/  @!P0 NANOSLEEP.SYNCS 0x989680 ;  /* 0x009896800000895d */ /* 0x004fea0003900000 */
[----:B------:R-:W2:Y:S02]  /*9dd0*/  @!P0 SYNCS.PHASECHK.TRANS64 P0, [R2+URZ+0x40], R3 ;  /* 0x00004003020085a7 */ /* 0x000ea400080010ff */
[----:B--2---:R-:W-:Y:S05]  /*9de0*/  @!P0 BRA `(.L_x_116) ;  /* 0xfffffffc00ec8947 */ /* 0x004fea000383ffff */
[----:B------:R-:W-:Y:S05]  /*9df0*/  BRA `(.L_x_115) ;  /* 0xffffffcc001c7947 */ /* 0x000fea000383ffff */
.L_x_118:
[----:B-1----:R1:W3:Y:S02]  /*9e00*/  SYNCS.PHASECHK.TRANS64.TRYWAIT P1, [R72+URZ+0xb0], R0 ;  /* 0x0000b000480075a7 */ /* 0x0022e400080211ff */
[----:B---3--:R-:W-:Y:S05]  /*9e10*/  @!P1 NANOSLEEP.SYNCS 0x989680 ;  /* 0x009896800000995d */ /* 0x008fea0003900000 */
[----:B------:R-:W3:Y:S02]  /*9e20*/  @!P1 SYNCS.PHASECHK.TRANS64 P1, [R72+URZ+0xb0], R0 ;  /* 0x0000b000480095a7 */ /* 0x000ee400080210ff */
[----:B---3--:R-:W-:Y:S05]  /*9e30*/  @!P1 BRA `(.L_x_118) ;  /* 0xfffffffc00f09947 */ /* 0x008fea000383ffff */
[----:B------:R-:W-:Y:S05]  /*9e40*/  BRA `(.L_x_117) ;  /* 0xffffffcc00447947 */ /* 0x000fea000383ffff */
.L_x_127:
[----:B-1----:R1:W3:Y:S02]  /*9e50*/  SYNCS.PHASECHK.TRANS64.TRYWAIT P0, [R2+URZ+0x40], R0 ;  /* 0x00004000020075a7 */ /* 0x0022e400080011ff */
[----:B---3--:R-:W-:Y:S05]  /*9e60*/  @!P0 NANOSLEEP.SYNCS 0x989680 ;  /* 0x009896800000895d */ /* 0x008fea0003900000 */
[----:B------:R-:W3:Y:S02]  /*9e70*/  @!P0 SYNCS.PHASECHK.TRANS64 P0, [R2+URZ+0x40], R0 ;  /* 0x00004000020085a7 */ /* 0x000ee400080010ff */
[----:B---3--:R-:W-:Y:S05]  /*9e80*/  @!P0 BRA `(.L_x_127) ;  /* 0xfffffffc00f08947 */ /* 0x008fea000383ffff */
[----:B------:R-:W-:Y:S05]  /*9e90*/  BRA `(.L_x_126) ;  /* 0xffffffd400607947 */ /* 0x000fea000383ffff */
.L_x_135:
[----:B-1----:R1:W3:Y:S02]  /*9ea0*/  SYNCS.PHASECHK.TRANS64.TRYWAIT P0, [R0+URZ+0x40], R6 ;  /* 0x00004006000075a7 */ /* 0x0022e400080011ff */
[----:B---3--:R-:W-:Y:S05]  /*9eb0*/  @!P0 NANOSLEEP.SYNCS 0x989680 ;  /* 0x009896800000895d */ /* 0x008fea0003900000 */
[----:B------:R-:W3:Y:S02]  /*9ec0*/  @!P0 SYNCS.PHASECHK.TRANS64 P0, [R0+URZ+0x40], R6 ;  /* 0x00004006000085a7 */ /* 0x000ee400080010ff */
[----:B---3--:R-:W-:Y:S05]  /*9ed0*/  @!P0 BRA `(.L_x_135) ;  /* 0xfffffffc00f08947 */ /* 0x008fea000383ffff */
[----:B------:R-:W-:Y:S05]  /*9ee0*/  BRA `(.L_x_134) ;  /* 0xffffffdc00a47947 */ /* 0x000fea000383ffff */
.L_x_143:
[----:B-1----:R1:W3:Y:S02]  /*9ef0*/  SYNCS.PHASECHK.TRANS64.TRYWAIT P0, [R0+URZ+0x40], R5 ;  /* 0x00004005000075a7 */ /* 0x0022e400080011ff */
[----:B---3--:R-:W-:Y:S05]  /*9f00*/  @!P0 NANOSLEEP.SYNCS 0x989680 ;  /* 0x009896800000895d */ /* 0x008fea0003900000 */
[----:B------:R-:W3:Y:S02]  /*9f10*/  @!P0 SYNCS.PHASECHK.TRANS64 P0, [R0+URZ+0x40], R5 ;  /* 0x00004005000085a7 */ /* 0x000ee400080010ff */
[----:B---3--:R-:W-:Y:S05]  /*9f20*/  @!P0 BRA `(.L_x_143) ;  /* 0xfffffffc00f08947 */ /* 0x008fea000383ffff */
[----:B------:R-:W-:Y:S05]  /*9f30*/  BRA `(.L_x_142) ;  /* 0xffffffe400e87947 */ /* 0x000fea000383ffff */
        .weak           $__internal_0_$__cuda_sm10x_tcgen05_guardrail_trap_col_being_dealloced_not_returned_by_alloc
        .type           $__internal_0_$__cuda_sm10x_tcgen05_guardrail_trap_col_being_dealloced_not_returned_by_alloc,@function
        .size           $__internal_0_$__cuda_sm10x_tcgen05_guardrail_trap_col_being_dealloced_not_returned_by_alloc,($__internal_1_$__cuda_sm10x_tcgen05_guardrail_trap_phase_invalid_during_alloc - $__internal_0_$__cuda_sm10x_tcgen05_guardrail_trap_col_being_dealloced_not_returned_by_alloc)
$__internal_0_$__cuda_sm10x_tcgen05_guardrail_trap_col_being_dealloced_not_returned_by_alloc:
[----:B------:R-:W-:Y:S05]  /*9f40*/  BPT.TRAP 0x1 ;  /* 0x000000040000795c */ /* 0x000fea0000300000 */
[----:B------:R-:W-:-:S04]  /*9f50*/  HFMA2 R3, -RZ, RZ, 0, 0 ;  /* 0x00000000ff037431 */ /* 0x000fc800000001ff */
[----:B------:R-:W-:Y:S05]  /*9f60*/  RET.REL.NODEC R2 `(_ZN7cutlass13device_kernelINS_4gemm6kernel13GemmUniversalIN4cute5tupleIJiiiiEEENS1_10collective13CollectiveMmaINS1_35MainloopSm100TmaUmmaWarpSpecializedILi4ELi2ELi4ENS5_IJNS4_1CILi2EEENSA_ILi4EEENSA_ILi1EEEEEEEENS5_IJNSA_ILi256EEENSA_ILi64EEESH_EEENS_10tfloat32_tENS5_IJlSD_lEEESJ_SK_NS4_8TiledMMAINS4_8MMA_AtomIJNS4_23SM100_MMA_TF32_2x1SM_SSISJ_SJ_fLi256ELi64ELNS4_4UMMA5MajorE0ELSP_0ELNSO_7ScaleInE0ELSQ_0EEEEEENS4_6LayoutINS5_IJSD_SD_SD_EEENS5_IJNSA_ILi0EEESV_SV_EEEEENS5_IJNS4_10UnderscoreESY_SY_EEEEENS4_28SM100_TMA_2SM_LOAD_MULTICASTENS4_14ComposedLayoutINS4_7SwizzleILi3ELi4ELi3EEENS4_18smem_ptr_flag_bitsILi32EEENST_INS5_IJNSA_ILi8EEENSA_ILi32EEEEEENS5_IJS18_SD_EEEEEEEvNS4_8identityENS4_18SM100_TMA_2SM_LOADES1C_vS1D_EENS_8epilogue10collective18CollectiveEpilogueINS1G_23Sm100TmaWarpSpecializedILi4ELi2ELi16ELb1ELb0EEEJNS5_IJNSA_ILi128EEESH_SH_EEENS5_IJNST_IS1L_SD_EENST_INSA_ILi16EEESD_EEEEESJ_SK_SJ_SK_NS1G_6fusion15FusionCallbacksIS1K_NS1R_17LinearCombinationISJ_fSJ_fLNS_15FloatRoundStyleE2EEES1M_S1Q_JEEENS4_5SM1004TMEM4LOAD26SM100_TMEM_LOAD_32dp32b16xENS4_13SM90_TMA_LOADENS12_INS13_ILi2ELi4ELi3EEES16_NST_INS5_IJS17_S1O_EEENS5_IJS1O_SD_EEEEEEENS4_39AutoVectorizingCopyWithAssumedAlignmentILi128EEENS4_14SM90_TMA_STOREES26_S28_S28_EEEvvEEEEvNT_6ParamsE) ;  /* 0xffffff6002247950 */ /* 0x000fea0003c3ffff */
        .weak           $__internal_1_$__cuda_sm10x_tcgen05_guardrail_trap_phase_invalid_during_alloc
        .type           $__internal_1_$__cuda_sm10x_tcgen05_guardrail_trap_phase_invalid_during_alloc,@function
        .size           $__internal_1_$__cuda_sm10x_tcgen05_guardrail_trap_phase_invalid_during_alloc,($__internal_2_$__cuda_sm10x_tcgen05_guardrail_trap_unallocated_columns_being_dealloced - $__internal_1_$__cuda_sm10x_tcgen05_guardrail_trap_phase_invalid_during_alloc)
$__internal_1_$__cuda_sm10x_tcgen05_guardrail_trap_phase_invalid_during_alloc:
[----:B------:R-:W-:Y:S05]  /*9f70*/  BPT.TRAP 0x1 ;  /* 0x000000040000795c */ /* 0x000fea0000300000 */
[----:B------:R-:W-:-:S04]  /*9f80*/  MOV R5, 0x0 ;  /* 0x0000000000057802 */ /* 0x000fc80000000f00 */
[----:B------:R-:W-:Y:S05]  /*9f90*/  RET.REL.NODEC R4 `(_ZN7cutlass13device_kernelINS_4gemm6kernel13GemmUniversalIN4cute5tupleIJiiiiEEENS1_10collective13CollectiveMmaINS1_35MainloopSm100TmaUmmaWarpSpecializedILi4ELi2ELi4ENS5_IJNS4_1CILi2EEENSA_ILi4EEENSA_ILi1EEEEEEEENS5_IJNSA_ILi256EEENSA_ILi64EEESH_EEENS_10tfloat32_tENS5_IJlSD_lEEESJ_SK_NS4_8TiledMMAINS4_8MMA_AtomIJNS4_23SM100_MMA_TF32_2x1SM_SSISJ_SJ_fLi256ELi64ELNS4_4UMMA5MajorE0ELSP_0ELNSO_7ScaleInE0ELSQ_0EEEEEENS4_6LayoutINS5_IJSD_SD_SD_EEENS5_IJNSA_ILi0EEESV_SV_EEEEENS5_IJNS4_10UnderscoreESY_SY_EEEEENS4_28SM100_TMA_2SM_LOAD_MULTICASTENS4_14ComposedLayoutINS4_7SwizzleILi3ELi4ELi3EEENS4_18smem_ptr_flag_bitsILi32EEENST_INS5_IJNSA_ILi8EEENSA_ILi32EEEEEENS5_IJS18_SD_EEEEEEEvNS4_8identityENS4_18SM100_TMA_2SM_LOADES1C_vS1D_EENS_8epilogue10collective18CollectiveEpilogueINS1G_23Sm100TmaWarpSpecializedILi4ELi2ELi16ELb1ELb0EEEJNS5_IJNSA_ILi128EEESH_SH_EEENS5_IJNST_IS1L_SD_EENST_INSA_ILi16EEESD_EEEEESJ_SK_SJ_SK_NS1G_6fusion15FusionCallbacksIS1K_NS1R_17LinearCombinationISJ_fSJ_fLNS_15FloatRoundStyleE2EEES1M_S1Q_JEEENS4_5SM1004TMEM4LOAD26SM100_TMEM_LOAD_32dp32b16xENS4_13SM90_TMA_LOADENS12_INS13_ILi2ELi4ELi3EEES16_NST_INS5_IJS17_S1O_EEENS5_IJS1O_SD_EEEEEEENS4_39AutoVectorizingCopyWithAssumedAlignmentILi128EEENS4_14SM90_TMA_STOREES26_S28_S28_EEEvvEEEEvNT_6ParamsE) ;  /* 0xffffff6004187950 */ /* 0x000fea0003c3ffff */
        .weak           $__internal_2_$__cuda_sm10x_tcgen05_guardrail_trap_unallocated_columns_being_dealloced
        .type           $__internal_2_$__cuda_sm10x_tcgen05_guardrail_trap_unallocated_columns_being_dealloced,@function
        .size           $__internal_2_$__cuda_sm10x_tcgen05_guardrail_trap_unallocated_columns_being_dealloced,(.L_x_201 - $__internal_2_$__cuda_sm10x_tcgen05_guardrail_trap_unallocated_columns_being_dealloced)
$__internal_2_$__cuda_sm10x_tcgen05_guardrail_trap_unallocated_columns_being_dealloced:
[----:B------:R-:W-:Y:S05]  /*9fa0*/  BPT.TRAP 0x1 ;  /* 0x000000040000795c */ /* 0x000fea0000300000 */
[----:B------:R-:W-:-:S04]  /*9fb0*/  HFMA2 R3, -RZ, RZ, 0, 0 ;  /* 0x00000000ff037431 */ /* 0x000fc800000001ff */
[----:B------:R-:W-:Y:S05]  /*9fc0*/  RET.REL.NODEC R2 `(_ZN7cutlass13device_kernelINS_4gemm6kernel13GemmUniversalIN4cute5tupleIJiiiiEEENS1_10collective13CollectiveMmaINS1_35MainloopSm100TmaUmmaWarpSpecializedILi4ELi2ELi4ENS5_IJNS4_1CILi2EEENSA_ILi4EEENSA_ILi1EEEEEEEENS5_IJNSA_ILi256EEENSA_ILi64EEESH_EEENS_10tfloat32_tENS5_IJlSD_lEEESJ_SK_NS4_8TiledMMAINS4_8MMA_AtomIJNS4_23SM100_MMA_TF32_2x1SM_SSISJ_SJ_fLi256ELi64ELNS4_4UMMA5MajorE0ELSP_0ELNSO_7ScaleInE0ELSQ_0EEEEEENS4_6LayoutINS5_IJSD_SD_SD_EEENS5_IJNSA_ILi0EEESV_SV_EEEEENS5_IJNS4_10UnderscoreESY_SY_EEEEENS4_28SM100_TMA_2SM_LOAD_MULTICASTENS4_14ComposedLayoutINS4_7SwizzleILi3ELi4ELi3EEENS4_18smem_ptr_flag_bitsILi32EEENST_INS5_IJNSA_ILi8EEENSA_ILi32EEEEEENS5_IJS18_SD_EEEEEEEvNS4_8identityENS4_18SM100_TMA_2SM_LOADES1C_vS1D_EENS_8epilogue10collective18CollectiveEpilogueINS1G_23Sm100TmaWarpSpecializedILi4ELi2ELi16ELb1ELb0EEEJNS5_IJNSA_ILi128EEESH_SH_EEENS5_IJNST_IS1L_SD_EENST_INSA_ILi16EEESD_EEEEESJ_SK_SJ_SK_NS1G_6fusion15FusionCallbacksIS1K_NS1R_17LinearCombinationISJ_fSJ_fLNS_15FloatRoundStyleE2EEES1M_S1Q_JEEENS4_5SM1004TMEM4LOAD26SM100_TMEM_LOAD_32dp32b16xENS4_13SM90_TMA_LOADENS12_INS13_ILi2ELi4ELi3EEES16_NST_INS5_IJS17_S1O_EEENS5_IJS1O_SD_EEEEEEENS4_39AutoVectorizingCopyWithAssumedAlignmentILi128EEENS4_14SM90_TMA_STOREES26_S28_S28_EEEvvEEEEvNT_6ParamsE) ;  /* 0xffffff60020c7950 */ /* 0x000fea0003c3ffff */
.L_x_200:
[----:B------:R-:W-:-:S00]  /*9fd0*/  BRA `(.L_x_200) ;  /* 0xfffffffc00fc7947 */ /* 0x000fc0000383ffff */
[----:B------:R-:W-:-:S00]  /*9fe0*/  NOP ;  /* 0x0000000000007918 */ /* 0x000fc00000000000 */
        /* <DEDUP_REMOVED lines=9> */
.L_x_201:


//--------------------- .nv.global.init           --------------------------
	.section	.nv.global.init,"aw",@progbits
.nv.global.init:
	.type		$str$27,@object
	.size		$str$27,($str$28 - $str$27)
$str$27:
        /*0000*/ 	.byte	0x28, 0x61, 0x64, 0x64, 0x72, 0x65, 0x73, 0x73, 0x20, 0x26, 0x20, 0x6d, 0x61, 0x73, 0x6b, 0x29
        /*0010*/ 	.byte	0x20, 0x3d, 0x3d, 0x20, 0x30, 0x00
	.type		$str$28,@object
	.size		$str$28,($str$26 - $str$28)
$str$28:
        /*0016*/ 	.byte	0x2f, 0x74, 0x6d, 0x70, 0x2f, 0x63, 0x75, 0x74, 0x6c, 0x61, 0x73, 0x73, 0x5f, 0x73, 0x77, 0x65
        /*0026*/ 	.byte	0x65, 0x70, 0x5f, 0x73, 0x72, 0x63, 0x2f, 0x69, 0x6e, 0x63, 0x6c, 0x75, 0x64, 0x65, 0x2f, 0x63
        /*0036*/ 	.byte	0x75, 0x74, 0x65, 0x2f, 0x70, 0x6f, 0x69, 0x6e, 0x74, 0x65, 0x72, 0x5f, 0x66, 0x6c, 0x61, 0x67
        /*0046*/ 	.byte	0x67, 0x65, 0x64, 0x2e, 0x68, 0x70, 0x70, 0x00
	.type		$str$26,@object
	.size		$str$26,($str$25 - $str$26)
$str$26:
        /*004e*/ 	.byte	0x2f, 0x74, 0x6d, 0x70, 0x2f, 0x63, 0x75, 0x74, 0x6c, 0x61, 0x73, 0x73, 0x5f, 0x73, 0x77, 0x65
        /*005e*/ 	.byte	0x65, 0x70, 0x5f, 0x73, 0x72, 0x63, 0x2f, 0x69, 0x6e, 0x63, 0x6c, 0x75, 0x64, 0x65, 0x2f, 0x63
        /*006e*/ 	.byte	0x75, 0x74, 0x65, 0x2f, 0x61, 0x74, 0x6f, 0x6d, 0x2f, 0x63, 0x6f, 0x70, 0x79, 0x5f, 0x74, 0x72
        /*007e*/ 	.byte	0x61, 0x69, 0x74, 0x73, 0x5f, 0x73, 0x6d, 0x31, 0x30, 0x30, 0x2e, 0x68, 0x70, 0x70, 0x00
	.type		$str$25,@object
	.size		$str$25,(__unnamed_1 - $str$25)
$str$25:
        /*008d*/ 	.byte	0x28, 0x28, 0x75, 0x69, 0x6e, 0x74, 0x33, 0x32, 0x5f, 0x74, 0x28, 0x74, 0x68, 0x72, 0x65, 0x61
        /*009d*/ 	.byte	0x64, 0x49, 0x64, 0x78, 0x2e, 0x78, 0x29, 0x20, 0x2f, 0x20, 0x33, 0x32, 0x29, 0x20, 0x25, 0x20
        /*00ad*/ 	.byte	0x34, 0x29, 0x20, 0x3d, 0x3d, 0x20, 0x28, 0x28, 0x28, 0x74, 0x6d, 0x65, 0x6d, 0x5f, 0x61, 0x64
        /*00bd*/ 	.byte	0x64, 0x72, 0x20, 0x3e, 0x3e, 0x20, 0x31, 0x36, 0x29, 0x20, 0x2f, 0x20, 0x33, 0x32, 0x29, 0x20
        /*00cd*/ 	.byte	0x25, 0x20, 0x34, 0x29, 0x00
	.type		__unnamed_1,@object
	.size		__unnamed_1,(__unnamed_2 - __unnamed_1)
__unnamed_1:
        /*00d2*/ 	.byte	0x61, 0x75, 0x74, 0x6f, 0x20, 0x63, 0x75, 0x74, 0x65, 0x3a, 0x3a, 0x61, 0x73, 0x5f, 0x70, 0x6f
        /* <DEDUP_REMOVED lines=24> */
        /*0262*/ 	.byte	0x32, 0x30, 0x34, 0x38, 0x3e, 0x3e, 0x3e, 0x3e, 0x5d, 0x00
	.type		__unnamed_2,@object
	.size		__unnamed_2,(.L_2 - __unnamed_2)
__unnamed_2:
        /* <DEDUP_REMOVED lines=42> */
        /*050c*/ 	.byte	0x3e, 0x5d, 0x00
.L_2:


//--------------------- .nv.shared._ZN7cutlass13device_kernelINS_4gemm6kernel13GemmUniversalIN4cute5tupleIJiiiiEEENS1_10collective13CollectiveMmaINS1_35MainloopSm100TmaUmmaWarpSpecializedILi4ELi2ELi4ENS5_IJNS4_1CILi2EEENSA_ILi4EEENSA_ILi1EEEEEEEENS5_IJNSA_ILi256EEENSA_ILi64EEESH_EEENS_10tfloat32_tENS5_IJlSD_lEEESJ_SK_NS4_8TiledMMAINS4_8MMA_AtomIJNS4_23SM100_MMA_TF32_2x1SM_SSISJ_SJ_fLi256ELi64ELNS4_4UMMA5MajorE0ELSP_0ELNSO_7ScaleInE0ELSQ_0EEEEEENS4_6LayoutINS5_IJSD_SD_SD_EEENS5_IJNSA_ILi0EEESV_SV_EEEEENS5_IJNS4_10UnderscoreESY_SY_EEEEENS4_28SM100_TMA_2SM_LOAD_MULTICASTENS4_14ComposedLayoutINS4_7SwizzleILi3ELi4ELi3EEENS4_18smem_ptr_flag_bitsILi32EEENST_INS5_IJNSA_ILi8EEENSA_ILi32EEEEEENS5_IJS18_SD_EEEEEEEvNS4_8identityENS4_18SM100_TMA_2SM_LOADES1C_vS1D_EENS_8epilogue10collective18CollectiveEpilogueINS1G_23Sm100TmaWarpSpecializedILi4ELi2ELi16ELb1ELb0EEEJNS5_IJNSA_ILi128EEESH_SH_EEENS5_IJNST_IS1L_SD_EENST_INSA_ILi16EEESD_EEEEESJ_SK_SJ_SK_NS1G_6fusion15FusionCallbacksIS1K_NS1R_17LinearCombinationISJ_fSJ_fLNS_15FloatRoundStyleE2EEES1M_S1Q_JEEENS4_5SM1004TMEM4LOAD26SM100_TMEM_LOAD_32dp32b16xENS4_13SM90_TMA_LOADENS12_INS13_ILi2ELi4ELi3EEES16_NST_INS5_IJS17_S1O_EEENS5_IJS1O_SD_EEEEEEENS4_39AutoVectorizingCopyWithAssumedAlignmentILi128EEENS4_14SM90_TMA_STOREES26_S28_S28_EEEvvEEEEvNT_6ParamsE --------------------------
	.section	.nv.shared._ZN7cutlass13device_kernelINS_4gemm6kernel13GemmUniversalIN4cute5tupleIJiiiiEEENS1_10collective13CollectiveMmaINS1_35MainloopSm100TmaUmmaWarpSpecializedILi4ELi2ELi4ENS5_IJNS4_1CILi2EEENSA_ILi4EEENSA_ILi1EEEEEEEENS5_IJNSA_ILi256EEENSA_ILi64EEESH_EEENS_10tfloat32_tENS5_IJlSD_lEEESJ_SK_NS4_8TiledMMAINS4_8MMA_AtomIJNS4_23SM100_MMA_TF32_2x1SM_SSISJ_SJ_fLi256ELi64ELNS4_4UMMA5MajorE0ELSP_0ELNSO_7ScaleInE0ELSQ_0EEEEEENS4_6LayoutINS5_IJSD_SD_SD_EEENS5_IJNSA_ILi0EEESV_SV_EEEEENS5_IJNS4_10UnderscoreESY_SY_EEEEENS4_28SM100_TMA_2SM_LOAD_MULTICASTENS4_14ComposedLayoutINS4_7SwizzleILi3ELi4ELi3EEENS4_18smem_ptr_flag_bitsILi32EEENST_INS5_IJNSA_ILi8EEENSA_ILi32EEEEEENS5_IJS18_SD_EEEEEEEvNS4_8identityENS4_18SM100_TMA_2SM_LOADES1C_vS1D_EENS_8epilogue10collective18CollectiveEpilogueINS1G_23Sm100TmaWarpSpecializedILi4ELi2ELi16ELb1ELb0EEEJNS5_IJNSA_ILi128EEESH_SH_EEENS5_IJNST_IS1L_SD_EENST_INSA_ILi16EEESD_EEEEESJ_SK_SJ_SK_NS1G_6fusion15FusionCallbacksIS1K_NS1R_17LinearCombinationISJ_fSJ_fLNS_15FloatRoundStyleE2EEES1M_S1Q_JEEENS4_5SM1004TMEM4LOAD26SM100_TMEM_LOAD_32dp32b16xENS4_13SM90_TMA_LOADENS12_INS13_ILi2ELi4ELi3EEES16_NST_INS5_IJS17_S1O_EEENS5_IJS1O_SD_EEEEEEENS4_39AutoVectorizingCopyWithAssumedAlignmentILi128EEENS4_14SM90_TMA_STOREES26_S28_S28_EEEvvEEEEvNT_6ParamsE,"aw",@nobits
	.sectionflags	@""
	.align	16
	.zero		1024


//--------------------- .nv.shared.reserved.0     --------------------------
	.section	.nv.shared.reserved.0,"aw",@nobits
	.weak		__nv_reservedSMEM_offset_0_alias
	.size		__nv_reservedSMEM_offset_0_alias, 0, 64
	.other		__nv_reservedSMEM_offset_0_alias,@"STO_CUDA_RESERVED_SHARED STV_DEFAULT"
__nv_reservedSMEM_offset_0_alias:
	.zero		0
.nv.shared.reserved.0:
	.zero		64
	.weak		__nv_reservedSMEM_tcgen05_partition
	.type		__nv_reservedSMEM_tcgen05_partition,@object
	.size		__nv_reservedSMEM_tcgen05_partition,(.L_0 - __nv_reservedSMEM_tcgen05_partition)
__nv_reservedSMEM_tcgen05_partition:
	.zero		32
.L_0:


//--------------------- .nv.global                --------------------------
	.section	.nv.global,"aw",@nobits
.nv.global:
	.type		_ZN40_INTERNAL_22af3918_4_k_cu_9351391a_223044cute1_E,@object
	.size		_ZN40_INTERNAL_22af3918_4_k_cu_9351391a_223044cute1_E,(_ZN40_INTERNAL_22af3918_4_k_cu_9351391a_223044cuda3std3__45__cpo6cbeginE - _ZN40_INTERNAL_22af3918_4_k_cu_9351391a_223044cute1_E)
_ZN40_INTERNAL_22af3918_4_k_cu_9351391a_223044cute1_E:
	.zero		1
	.type		_ZN40_INTERNAL_22af3918_4_k_cu_9351391a_223044cuda3std3__45__cpo6cbeginE,@object
	.size		_ZN40_INTERNAL_22af3918_4_k_cu_9351391a_223044cuda3std3__45__cpo6cbeginE,(_ZN40_INTERNAL_22af3918_4_k_cu_9351391a_223044cuda3std3__48in_placeE - _ZN40_INTERNAL_22af3918_4_k_cu_9351391a_223044cuda3std3__45__cpo6cbeginE)
_ZN40_INTERNAL_22af3918_4_k_cu_9351391a_223044cuda3std3__45__cpo6cbeginE:
	.zero		1
	.type		_ZN40_INTERNAL_22af3918_4_k_cu_9351391a_223044cuda3std3__48in_placeE,@object
	.size		_ZN40_INTERNAL_22af3918_4_k_cu_9351391a_223044cuda3std3__48in_placeE,(_ZN40_INTERNAL_22af3918_4_k_cu_9351391a_223044cuda3std6ranges3__45__cpo9iter_moveE - _ZN40_INTERNAL_22af3918_4_k_cu_9351391a_223044cuda3std3__48in_placeE)
_ZN40_INTERNAL_22af3918_4_k_cu_9351391a_223044cuda3std3__48in_placeE:
	.zero		1
	.type		_ZN40_INTERNAL_22af3918_4_k_cu_9351391a_223044cuda3std6ranges3__45__cpo9iter_moveE,@object
	.size		_ZN40_INTERNAL_22af3918_4_k_cu_9351391a_223044cuda3std6ranges3__45__cpo9iter_moveE,(_ZN40_INTERNAL_22af3918_4_k_cu_9351391a_223044cuda3std3__45__cpo5beginE - _ZN40_INTERNAL_22af3918_4_k_cu_9351391a_223044cuda3std6ranges3__45__cpo9iter_moveE)
_ZN40_INTERNAL_22af3918_4_k_cu_9351391a_223044cuda3std6ranges3__45__cpo9iter_moveE:
	.zero		1
	.type		_ZN40_INTERNAL_22af3918_4_k_cu_9351391a_223044cuda3std3__45__cpo5beginE,@object
	.size		_ZN40_INTERNAL_22af3918_4_k_cu_9351391a_223044cuda3std3__45__cpo5beginE,(_ZN40_INTERNAL_22af3918_4_k_cu_9351391a_223044cuda3std3__442_GLOBAL__N__22af3918_4_k_cu_9351391a_223046ignoreE - _ZN40_INTERNAL_22af3918_4_k_cu_9351391a_223044cuda3std3__45__cpo5beginE)
_ZN40_INTERNAL_22af3918_4_k_cu_9351391a_223044cuda3std3__45__cpo5beginE:
	.zero		1
	.type		_ZN40_INTERNAL_22af3918_4_k_cu_9351391a_223044cuda3std3__442_GLOBAL__N__22af3918_4_k_cu_9351391a_223046ignoreE,@object
	.size		_ZN40_INTERNAL_22af3918_4_k_cu_9351391a_223044cuda3std3__442_GLOBAL__N__22af3918_4_k_cu_9351391a_223046ignoreE,(_ZN40_INTERNAL_22af3918_4_k_cu_9351391a_223044cute7productE - _ZN40_INTERNAL_22af3918_4_k_cu_9351391a_223044cuda3std3__442_GLOBAL__N__22af3918_4_k_cu_9351391a_223046ignoreE)
_ZN40_INTERNAL_22af3918_4_k_cu_9351391a_223044cuda3std3__442_GLOBAL__N__22af3918_4_k_cu_9351391a_223046ignoreE:
	.zero		1
	.type		_ZN40_INTERNAL_22af3918_4_k_cu_9351391a_223044cute7productE,@object
	.size		_ZN40_INTERNAL_22af3918_4_k_cu_9351391a_223044cute7productE,(_ZN40_INTERNAL_22af3918_4_k_cu_9351391a_223044cuda3std3__45__cpo3endE - _ZN40_INTERNAL_22af3918_4_k_cu_9351391a_223044cute7productE)
_ZN40_INTERNAL_22af3918_4_k_cu_9351391a_223044cute7productE:
	.zero		1
	.type		_ZN40_INTERNAL_22af3918_4_k_cu_9351391a_223044cuda3std3__45__cpo3endE,@object
	.size		_ZN40_INTERNAL_22af3918_4_k_cu_9351391a_223044cuda3std3__45__cpo3endE,(_ZN40_INTERNAL_22af3918_4_k_cu_9351391a_223044cuda3std3__419piecewise_constructE - _ZN40_INTERNAL_22af3918_4_k_cu_9351391a_223044cuda3std3__45__cpo3endE)
_ZN40_INTERNAL_22af3918_4_k_cu_9351391a_223044cuda3std3__45__cpo3endE:
	.zero		1
	.type		_ZN40_INTERNAL_22af3918_4_k_cu_9351391a_223044cuda3std3__419piecewise_constructE,@object
	.size		_ZN40_INTERNAL_22af3918_4_k_cu_9351391a_223044cuda3std3__419piecewise_constructE,(_ZN40_INTERNAL_22af3918_4_k_cu_9351391a_223044cuda3std3__45__cpo4cendE - _ZN40_INTERNAL_22af3918_4_k_cu_9351391a_223044cuda3std3__419piecewise_constructE)
_ZN40_INTERNAL_22af3918_4_k_cu_9351391a_223044cuda3std3__419piecewise_constructE:
	.zero		1
	.type		_ZN40_INTERNAL_22af3918_4_k_cu_9351391a_223044cuda3std3__45__cpo4cendE,@object
	.size		_ZN40_INTERNAL_22af3918_4_k_cu_9351391a_223044cuda3std3__45__cpo4cendE,(_ZN40_INTERNAL_22af3918_4_k_cu_9351391a_223044cuda3std6ranges3__45__cpo4swapE - _ZN40_INTERNAL_22af3918_4_k_cu_9351391a_223044cuda3std3__45__cpo4cendE)
_ZN40_INTERNAL_22af3918_4_k_cu_9351391a_223044cuda3std3__45__cpo4cendE:
	.zero		1
	.type		_ZN40_INTERNAL_22af3918_4_k_cu_9351391a_223044cuda3std6ranges3__45__cpo4swapE,@object
	.size		_ZN40_INTERNAL_22af3918_4_k_cu_9351391a_223044cuda3std6ranges3__45__cpo4swapE,(.L_10 - _ZN40_INTERNAL_22af3918_4_k_cu_9351391a_223044cuda3std6ranges3__45__cpo4swapE)
_ZN40_INTERNAL_22af3918_4_k_cu_9351391a_223044cuda3std6ranges3__45__cpo4swapE:
	.zero		1
.L_10:


//--------------------- .nv.constant0._ZN7cutlass13device_kernelINS_4gemm6kernel13GemmUniversalIN4cute5tupleIJiiiiEEENS1_10collective13CollectiveMmaINS1_35MainloopSm100TmaUmmaWarpSpecializedILi4ELi2ELi4ENS5_IJNS4_1CILi2EEENSA_ILi4EEENSA_ILi1EEEEEEEENS5_IJNSA_ILi256EEENSA_ILi64EEESH_EEENS_10tfloat32_tENS5_IJlSD_lEEESJ_SK_NS4_8TiledMMAINS4_8MMA_AtomIJNS4_23SM100_MMA_TF32_2x1SM_SSISJ_SJ_fLi256ELi64ELNS4_4UMMA5MajorE0ELSP_0ELNSO_7ScaleInE0ELSQ_0EEEEEENS4_6LayoutINS5_IJSD_SD_SD_EEENS5_IJNSA_ILi0EEESV_SV_EEEEENS5_IJNS4_10UnderscoreESY_SY_EEEEENS4_28SM100_TMA_2SM_LOAD_MULTICASTENS4_14ComposedLayoutINS4_7SwizzleILi3ELi4ELi3EEENS4_18smem_ptr_flag_bitsILi32EEENST_INS5_IJNSA_ILi8EEENSA_ILi32EEEEEENS5_IJS18_SD_EEEEEEEvNS4_8identityENS4_18SM100_TMA_2SM_LOADES1C_vS1D_EENS_8epilogue10collective18CollectiveEpilogueINS1G_23Sm100TmaWarpSpecializedILi4ELi2ELi16ELb1ELb0EEEJNS5_IJNSA_ILi128EEESH_SH_EEENS5_IJNST_IS1L_SD_EENST_INSA_ILi16EEESD_EEEEESJ_SK_SJ_SK_NS1G_6fusion15FusionCallbacksIS1K_NS1R_17LinearCombinationISJ_fSJ_fLNS_15FloatRoundStyleE2EEES1M_S1Q_JEEENS4_5SM1004TMEM4LOAD26SM100_TMEM_LOAD_32dp32b16xENS4_13SM90_TMA_LOADENS12_INS13_ILi2ELi4ELi3EEES16_NST_INS5_IJS17_S1O_EEENS5_IJS1O_SD_EEEEEEENS4_39AutoVectorizingCopyWithAssumedAlignmentILi128EEENS4_14SM90_TMA_STOREES26_S28_S28_EEEvvEEEEvNT_6ParamsE --------------------------
	.section	.nv.constant0._ZN7cutlass13device_kernelINS_4gemm6kernel13GemmUniversalIN4cute5tupleIJiiiiEEENS1_10collective13CollectiveMmaINS1_35MainloopSm100TmaUmmaWarpSpecializedILi4ELi2ELi4ENS5_IJNS4_1CILi2EEENSA_ILi4EEENSA_ILi1EEEEEEEENS5_IJNSA_ILi256EEENSA_ILi64EEESH_EEENS_10tfloat32_tENS5_IJlSD_lEEESJ_SK_NS4_8TiledMMAINS4_8MMA_AtomIJNS4_23SM100_MMA_TF32_2x1SM_SSISJ_SJ_fLi256ELi64ELNS4_4UMMA5MajorE0ELSP_0ELNSO_7ScaleInE0ELSQ_0EEEEEENS4_6LayoutINS5_IJSD_SD_SD_EEENS5_IJNSA_ILi0EEESV_SV_EEEEENS5_IJNS4_10UnderscoreESY_SY_EEEEENS4_28SM100_TMA_2SM_LOAD_MULTICASTENS4_14ComposedLayoutINS4_7SwizzleILi3ELi4ELi3EEENS4_18smem_ptr_flag_bitsILi32EEENST_INS5_IJNSA_ILi8EEENSA_ILi32EEEEEENS5_IJS18_SD_EEEEEEEvNS4_8identityENS4_18SM100_TMA_2SM_LOADES1C_vS1D_EENS_8epilogue10collective18CollectiveEpilogueINS1G_23Sm100TmaWarpSpecializedILi4ELi2ELi16ELb1ELb0EEEJNS5_IJNSA_ILi128EEESH_SH_EEENS5_IJNST_IS1L_SD_EENST_INSA_ILi16EEESD_EEEEESJ_SK_SJ_SK_NS1G_6fusion15FusionCallbacksIS1K_NS1R_17LinearCombinationISJ_fSJ_fLNS_15FloatRoundStyleE2EEES1M_S1Q_JEEENS4_5SM1004TMEM4LOAD26SM100_TMEM_LOAD_32dp32b16xENS4_13SM90_TMA_LOADENS12_INS13_ILi2ELi4ELi3EEES16_NST_INS5_IJS17_S1O_EEENS5_IJS1O_SD_EEEEEEENS4_39AutoVectorizingCopyWithAssumedAlignmentILi128EEENS4_14SM90_TMA_STOREES26_S28_S28_EEEvvEEEEvNT_6ParamsE,"a",@progbits
	.sectionflags	@""
	.align	4
.nv.constant0._ZN7cutlass13device_kernelINS_4gemm6kernel13GemmUniversalIN4cute5tupleIJiiiiEEENS1_10collective13CollectiveMmaINS1_35MainloopSm100TmaUmmaWarpSpecializedILi4ELi2ELi4ENS5_IJNS4_1CILi2EEENSA_ILi4EEENSA_ILi1EEEEEEEENS5_IJNSA_ILi256EEENSA_ILi64EEESH_EEENS_10tfloat32_tENS5_IJlSD_lEEESJ_SK_NS4_8TiledMMAINS4_8MMA_AtomIJNS4_23SM100_MMA_TF32_2x1SM_SSISJ_SJ_fLi256ELi64ELNS4_4UMMA5MajorE0ELSP_0ELNSO_7ScaleInE0ELSQ_0EEEEEENS4_6LayoutINS5_IJSD_SD_SD_EEENS5_IJNSA_ILi0EEESV_SV_EEEEENS5_IJNS4_10UnderscoreESY_SY_EEEEENS4_28SM100_TMA_2SM_LOAD_MULTICASTENS4_14ComposedLayoutINS4_7SwizzleILi3ELi4ELi3EEENS4_18smem_ptr_flag_bitsILi32EEENST_INS5_IJNSA_ILi8EEENSA_ILi32EEEEEENS5_IJS18_SD_EEEEEEEvNS4_8identityENS4_18SM100_TMA_2SM_LOADES1C_vS1D_EENS_8epilogue10collective18CollectiveEpilogueINS1G_23Sm100TmaWarpSpecializedILi4ELi2ELi16ELb1ELb0EEEJNS5_IJNSA_ILi128EEESH_SH_EEENS5_IJNST_IS1L_SD_EENST_INSA_ILi16EEESD_EEEEESJ_SK_SJ_SK_NS1G_6fusion15FusionCallbacksIS1K_NS1R_17LinearCombinationISJ_fSJ_fLNS_15FloatRoundStyleE2EEES1M_S1Q_JEEENS4_5SM1004TMEM4LOAD26SM100_TMEM_LOAD_32dp32b16xENS4_13SM90_TMA_LOADENS12_INS13_ILi2ELi4ELi3EEES16_NST_INS5_IJS17_S1O_EEENS5_IJS1O_SD_EEEEEEENS4_39AutoVectorizingCopyWithAssumedAlignmentILi128EEENS4_14SM90_TMA_STOREES26_S28_S28_EEEvvEEEEvNT_6ParamsE:
	.zero		2944


//--------------------- SYMBOLS --------------------------

	.type		.nv.reservedSmem.offset0,@object
	.size		.nv.reservedSmem.offset0,0x4
	.type		.nv.reservedSmem.cap,@object
	.size		.nv.reservedSmem.cap,0x4
	.type		__assertfail,@function
